//
// Generated by NVIDIA NVVM Compiler
//
// Compiler Build ID: CL-36424714
// Cuda compilation tools, release 13.0, V13.0.88
// Based on NVVM 20.0.0
//

.version 9.0
.target sm_100
.address_size 64

	// .globl	_Z26compute_percentiles_kernelPKfiffP18ExtendedStatistics
// _ZZ26compute_percentiles_kernelPKfiffP18ExtendedStatisticsE9histogram has been demoted
// _ZZ26compute_percentiles_kernelPKfiffP18ExtendedStatisticsE9bin_width has been demoted
// _ZZ22compute_moments_kernelPKfiffP18ExtendedStatisticsE10partial_m3 has been demoted
// _ZZ22compute_moments_kernelPKfiffP18ExtendedStatisticsE10partial_m4 has been demoted
// _ZZ31compute_weather_coupling_kernelPKfS0_S0_iP23WeatherCouplingFeaturesE13temp_diff_sum has been demoted
// _ZZ31compute_weather_coupling_kernelPKfS0_S0_iP23WeatherCouplingFeaturesE16temp_diff_sq_sum has been demoted
// _ZZ31compute_weather_coupling_kernelPKfS0_S0_iP23WeatherCouplingFeaturesE14solar_gain_sum has been demoted
// _ZZ31compute_weather_coupling_kernelPKfS0_S0_iP23WeatherCouplingFeaturesE13solar_rad_sum has been demoted
// _ZZ30compute_lag_correlation_kernelPKfS0_iiPfE7sum_ext has been demoted
// _ZZ30compute_lag_correlation_kernelPKfS0_iiPfE7sum_int has been demoted
// _ZZ30compute_lag_correlation_kernelPKfS0_iiPfE10sum_ext_sq has been demoted
// _ZZ30compute_lag_correlation_kernelPKfS0_iiPfE10sum_int_sq has been demoted
// _ZZ30compute_lag_correlation_kernelPKfS0_iiPfE9sum_cross has been demoted
// _ZZ30compute_lag_correlation_kernelPKfS0_iiPfE11valid_count has been demoted
// _ZZ30compute_energy_features_kernelPKfS0_S0_iP14EnergyFeaturesE10total_cost has been demoted
// _ZZ30compute_energy_features_kernelPKfS0_S0_iP14EnergyFeaturesE12total_energy has been demoted
// _ZZ30compute_energy_features_kernelPKfS0_S0_iP14EnergyFeaturesE10peak_usage has been demoted
// _ZZ30compute_energy_features_kernelPKfS0_S0_iP14EnergyFeaturesE13offpeak_usage has been demoted
// _ZZ30compute_growth_features_kernelPKfS0_S0_iffffP14GrowthFeaturesE7gdd_sum has been demoted
// _ZZ30compute_growth_features_kernelPKfS0_S0_iffffP14GrowthFeaturesE7dli_sum has been demoted
// _ZZ30compute_growth_features_kernelPKfS0_S0_iffffP14GrowthFeaturesE15photoperiod_sum has been demoted
// _ZZ30compute_growth_features_kernelPKfS0_S0_iffffP14GrowthFeaturesE19temp_optimality_sum has been demoted
// _ZZ30compute_growth_features_kernelPKfS0_S0_iffffP14GrowthFeaturesE10stress_sum has been demoted
.global .align 1 .b8 _ZN34_INTERNAL_6fc4f8ef_4_k_cu_0c8e846e4cuda3std3__45__cpo5beginE[1];
.global .align 1 .b8 _ZN34_INTERNAL_6fc4f8ef_4_k_cu_0c8e846e4cuda3std3__45__cpo3endE[1];
.global .align 1 .b8 _ZN34_INTERNAL_6fc4f8ef_4_k_cu_0c8e846e4cuda3std3__45__cpo6cbeginE[1];
.global .align 1 .b8 _ZN34_INTERNAL_6fc4f8ef_4_k_cu_0c8e846e4cuda3std3__45__cpo4cendE[1];
.global .align 1 .b8 _ZN34_INTERNAL_6fc4f8ef_4_k_cu_0c8e846e4cuda3std3__45__cpo6rbeginE[1];
.global .align 1 .b8 _ZN34_INTERNAL_6fc4f8ef_4_k_cu_0c8e846e4cuda3std3__45__cpo4rendE[1];
.global .align 1 .b8 _ZN34_INTERNAL_6fc4f8ef_4_k_cu_0c8e846e4cuda3std3__45__cpo7crbeginE[1];
.global .align 1 .b8 _ZN34_INTERNAL_6fc4f8ef_4_k_cu_0c8e846e4cuda3std3__45__cpo5crendE[1];
.global .align 1 .b8 _ZN34_INTERNAL_6fc4f8ef_4_k_cu_0c8e846e4cuda3std3__436_GLOBAL__N__6fc4f8ef_4_k_cu_0c8e846e6ignoreE[1];
.global .align 1 .b8 _ZN34_INTERNAL_6fc4f8ef_4_k_cu_0c8e846e4cuda3std3__419piecewise_constructE[1];
.global .align 1 .b8 _ZN34_INTERNAL_6fc4f8ef_4_k_cu_0c8e846e4cuda3std3__48in_placeE[1];
.global .align 1 .b8 _ZN34_INTERNAL_6fc4f8ef_4_k_cu_0c8e846e4cuda3std3__420unreachable_sentinelE[1];
.global .align 1 .b8 _ZN34_INTERNAL_6fc4f8ef_4_k_cu_0c8e846e4cuda3std3__47nulloptE[1];
.global .align 1 .b8 _ZN34_INTERNAL_6fc4f8ef_4_k_cu_0c8e846e4cuda3std3__48unexpectE[1];
.global .align 1 .b8 _ZN34_INTERNAL_6fc4f8ef_4_k_cu_0c8e846e4cuda3std6ranges3__45__cpo4swapE[1];
.global .align 1 .b8 _ZN34_INTERNAL_6fc4f8ef_4_k_cu_0c8e846e4cuda3std6ranges3__45__cpo9iter_moveE[1];
.global .align 1 .b8 _ZN34_INTERNAL_6fc4f8ef_4_k_cu_0c8e846e4cuda3std6ranges3__45__cpo5beginE[1];
.global .align 1 .b8 _ZN34_INTERNAL_6fc4f8ef_4_k_cu_0c8e846e4cuda3std6ranges3__45__cpo3endE[1];
.global .align 1 .b8 _ZN34_INTERNAL_6fc4f8ef_4_k_cu_0c8e846e4cuda3std6ranges3__45__cpo6cbeginE[1];
.global .align 1 .b8 _ZN34_INTERNAL_6fc4f8ef_4_k_cu_0c8e846e4cuda3std6ranges3__45__cpo4cendE[1];
.global .align 1 .b8 _ZN34_INTERNAL_6fc4f8ef_4_k_cu_0c8e846e4cuda3std6ranges3__45__cpo7advanceE[1];
.global .align 1 .b8 _ZN34_INTERNAL_6fc4f8ef_4_k_cu_0c8e846e4cuda3std6ranges3__45__cpo9iter_swapE[1];
.global .align 1 .b8 _ZN34_INTERNAL_6fc4f8ef_4_k_cu_0c8e846e4cuda3std6ranges3__45__cpo4nextE[1];
.global .align 1 .b8 _ZN34_INTERNAL_6fc4f8ef_4_k_cu_0c8e846e4cuda3std6ranges3__45__cpo4prevE[1];
.global .align 1 .b8 _ZN34_INTERNAL_6fc4f8ef_4_k_cu_0c8e846e4cuda3std6ranges3__45__cpo4dataE[1];
.global .align 1 .b8 _ZN34_INTERNAL_6fc4f8ef_4_k_cu_0c8e846e4cuda3std6ranges3__45__cpo5cdataE[1];
.global .align 1 .b8 _ZN34_INTERNAL_6fc4f8ef_4_k_cu_0c8e846e4cuda3std6ranges3__45__cpo4sizeE[1];
.global .align 1 .b8 _ZN34_INTERNAL_6fc4f8ef_4_k_cu_0c8e846e4cuda3std6ranges3__45__cpo5ssizeE[1];
.global .align 1 .b8 _ZN34_INTERNAL_6fc4f8ef_4_k_cu_0c8e846e4cuda3std6ranges3__45__cpo8distanceE[1];
.global .align 1 .b8 _ZN34_INTERNAL_6fc4f8ef_4_k_cu_0c8e846e6thrust24THRUST_300001_SM_1000_NS6system6detail10sequential3seqE[1];
.global .align 1 .b8 _ZN34_INTERNAL_6fc4f8ef_4_k_cu_0c8e846e6thrust24THRUST_300001_SM_1000_NS12placeholders2_1E[1];
.global .align 1 .b8 _ZN34_INTERNAL_6fc4f8ef_4_k_cu_0c8e846e6thrust24THRUST_300001_SM_1000_NS12placeholders2_2E[1];
.global .align 1 .b8 _ZN34_INTERNAL_6fc4f8ef_4_k_cu_0c8e846e6thrust24THRUST_300001_SM_1000_NS12placeholders2_3E[1];
.global .align 1 .b8 _ZN34_INTERNAL_6fc4f8ef_4_k_cu_0c8e846e6thrust24THRUST_300001_SM_1000_NS12placeholders2_4E[1];
.global .align 1 .b8 _ZN34_INTERNAL_6fc4f8ef_4_k_cu_0c8e846e6thrust24THRUST_300001_SM_1000_NS12placeholders2_5E[1];
.global .align 1 .b8 _ZN34_INTERNAL_6fc4f8ef_4_k_cu_0c8e846e6thrust24THRUST_300001_SM_1000_NS12placeholders2_6E[1];
.global .align 1 .b8 _ZN34_INTERNAL_6fc4f8ef_4_k_cu_0c8e846e6thrust24THRUST_300001_SM_1000_NS12placeholders2_7E[1];
.global .align 1 .b8 _ZN34_INTERNAL_6fc4f8ef_4_k_cu_0c8e846e6thrust24THRUST_300001_SM_1000_NS12placeholders2_8E[1];
.global .align 1 .b8 _ZN34_INTERNAL_6fc4f8ef_4_k_cu_0c8e846e6thrust24THRUST_300001_SM_1000_NS12placeholders2_9E[1];
.global .align 1 .b8 _ZN34_INTERNAL_6fc4f8ef_4_k_cu_0c8e846e6thrust24THRUST_300001_SM_1000_NS12placeholders3_10E[1];

.visible .entry _Z26compute_percentiles_kernelPKfiffP18ExtendedStatistics(
	.param .u64 .ptr .align 1 _Z26compute_percentiles_kernelPKfiffP18ExtendedStatistics_param_0,
	.param .u32 _Z26compute_percentiles_kernelPKfiffP18ExtendedStatistics_param_1,
	.param .f32 _Z26compute_percentiles_kernelPKfiffP18ExtendedStatistics_param_2,
	.param .f32 _Z26compute_percentiles_kernelPKfiffP18ExtendedStatistics_param_3,
	.param .u64 .ptr .align 1 _Z26compute_percentiles_kernelPKfiffP18ExtendedStatistics_param_4
)
{
	.reg .pred 	%p<72>;
	.reg .b32 	%r<73>;
	.reg .b32 	%f<192>;
	.reg .b64 	%rd<7>;
	// demoted variable
	.shared .align 4 .b8 _ZZ26compute_percentiles_kernelPKfiffP18ExtendedStatisticsE9histogram[1024];
	// demoted variable
	.shared .align 4 .f32 _ZZ26compute_percentiles_kernelPKfiffP18ExtendedStatisticsE9bin_width;
	ld.param.u64 	%rd3, [_Z26compute_percentiles_kernelPKfiffP18ExtendedStatistics_param_0];
	ld.param.u32 	%r30, [_Z26compute_percentiles_kernelPKfiffP18ExtendedStatistics_param_1];
	ld.param.f32 	%f14, [_Z26compute_percentiles_kernelPKfiffP18ExtendedStatistics_param_2];
	ld.param.f32 	%f15, [_Z26compute_percentiles_kernelPKfiffP18ExtendedStatistics_param_3];
	ld.param.u64 	%rd4, [_Z26compute_percentiles_kernelPKfiffP18ExtendedStatistics_param_4];
	cvta.to.global.u64 	%rd1, %rd4;
	mov.u32 	%r67, %tid.x;
	setp.gt.u32 	%p3, %r67, 255;
	mov.pred 	%p71, 0;
	@%p3 bra 	$L__BB0_3;
	shl.b32 	%r31, %r67, 2;
	mov.u32 	%r32, _ZZ26compute_percentiles_kernelPKfiffP18ExtendedStatisticsE9histogram;
	add.s32 	%r33, %r32, %r31;
	mov.b32 	%r34, 0;
	st.shared.u32 	[%r33], %r34;
	setp.ne.s32 	%p5, %r67, 0;
	@%p5 bra 	$L__BB0_3;
	sub.f32 	%f16, %f15, %f14;
	mul.f32 	%f17, %f16, 0f3B800000;
	st.shared.f32 	[_ZZ26compute_percentiles_kernelPKfiffP18ExtendedStatisticsE9bin_width], %f17;
	mov.pred 	%p71, -1;
$L__BB0_3:
	bar.sync 	0;
	setp.ge.s32 	%p7, %r67, %r30;
	@%p7 bra 	$L__BB0_8;
	ld.shared.f32 	%f1, [_ZZ26compute_percentiles_kernelPKfiffP18ExtendedStatisticsE9bin_width];
	mov.u32 	%r2, %ntid.x;
	cvta.to.global.u64 	%rd2, %rd3;
	mov.u32 	%r38, _ZZ26compute_percentiles_kernelPKfiffP18ExtendedStatisticsE9histogram;
$L__BB0_5:
	mul.wide.s32 	%rd5, %r67, 4;
	add.s64 	%rd6, %rd2, %rd5;
	ld.global.f32 	%f2, [%rd6];
	setp.ltu.f32 	%p8, %f2, %f14;
	setp.gtu.f32 	%p9, %f2, %f15;
	or.pred  	%p10, %p8, %p9;
	@%p10 bra 	$L__BB0_7;
	sub.f32 	%f18, %f2, %f14;
	div.rn.f32 	%f19, %f18, %f1;
	cvt.rzi.s32.f32 	%r35, %f19;
	min.s32 	%r36, %r35, 255;
	shl.b32 	%r37, %r36, 2;
	add.s32 	%r39, %r38, %r37;
	atom.shared.add.u32 	%r40, [%r39], 1;
$L__BB0_7:
	add.s32 	%r67, %r67, %r2;
	setp.lt.s32 	%p11, %r67, %r30;
	@%p11 bra 	$L__BB0_5;
$L__BB0_8:
	bar.sync 	0;
	not.pred 	%p12, %p71;
	@%p12 bra 	$L__BB0_79;
	cvt.rn.f32.s32 	%f3, %r30;
	mul.f32 	%f20, %f3, 0f3D4CCCCD;
	cvt.rzi.s32.f32 	%r5, %f20;
	mul.f32 	%f21, %f3, 0f3E800000;
	cvt.rzi.s32.f32 	%r6, %f21;
	mul.f32 	%f22, %f3, 0f3F000000;
	cvt.rzi.s32.f32 	%r7, %f22;
	mul.f32 	%f23, %f3, 0f3F400000;
	cvt.rzi.s32.f32 	%r8, %f23;
	mul.f32 	%f24, %f3, 0f3F733333;
	cvt.rzi.s32.f32 	%r9, %f24;
	mov.b32 	%r68, 0;
	ld.shared.f32 	%f4, [_ZZ26compute_percentiles_kernelPKfiffP18ExtendedStatisticsE9bin_width];
	mov.u32 	%r69, %r68;
$L__BB0_10:
	shl.b32 	%r42, %r68, 2;
	mov.u32 	%r43, _ZZ26compute_percentiles_kernelPKfiffP18ExtendedStatisticsE9histogram;
	add.s32 	%r12, %r43, %r42;
	ld.shared.u32 	%r44, [%r12];
	add.s32 	%r13, %r44, %r69;
	setp.lt.s32 	%p13, %r13, %r5;
	@%p13 bra 	$L__BB0_13;
	ld.global.f32 	%f25, [%rd1+16];
	setp.neu.f32 	%p14, %f25, 0f00000000;
	@%p14 bra 	$L__BB0_13;
	cvt.rn.f32.u32 	%f26, %r68;
	fma.rn.f32 	%f27, %f4, %f26, %f14;
	st.global.f32 	[%rd1+16], %f27;
$L__BB0_13:
	setp.lt.s32 	%p15, %r13, %r6;
	@%p15 bra 	$L__BB0_16;
	ld.global.f32 	%f28, [%rd1+20];
	setp.neu.f32 	%p16, %f28, 0f00000000;
	@%p16 bra 	$L__BB0_16;
	cvt.rn.f32.u32 	%f29, %r68;
	fma.rn.f32 	%f30, %f4, %f29, %f14;
	st.global.f32 	[%rd1+20], %f30;
$L__BB0_16:
	setp.lt.s32 	%p17, %r13, %r7;
	@%p17 bra 	$L__BB0_19;
	ld.global.f32 	%f31, [%rd1+24];
	setp.neu.f32 	%p18, %f31, 0f00000000;
	@%p18 bra 	$L__BB0_19;
	cvt.rn.f32.u32 	%f32, %r68;
	fma.rn.f32 	%f33, %f4, %f32, %f14;
	st.global.f32 	[%rd1+24], %f33;
$L__BB0_19:
	setp.lt.s32 	%p19, %r13, %r8;
	@%p19 bra 	$L__BB0_22;
	ld.global.f32 	%f34, [%rd1+28];
	setp.neu.f32 	%p20, %f34, 0f00000000;
	@%p20 bra 	$L__BB0_22;
	cvt.rn.f32.u32 	%f35, %r68;
	fma.rn.f32 	%f36, %f4, %f35, %f14;
	st.global.f32 	[%rd1+28], %f36;
$L__BB0_22:
	setp.lt.s32 	%p21, %r13, %r9;
	@%p21 bra 	$L__BB0_25;
	ld.global.f32 	%f37, [%rd1+32];
	setp.neu.f32 	%p22, %f37, 0f00000000;
	mov.u32 	%r70, %r68;
	@%p22 bra 	$L__BB0_25;
$L__BB0_24:
	cvt.rn.f32.u32 	%f77, %r70;
	fma.rn.f32 	%f78, %f4, %f77, %f14;
	st.global.f32 	[%rd1+32], %f78;
	bra.uni 	$L__BB0_68;
$L__BB0_25:
	add.s32 	%r70, %r68, 1;
	ld.shared.u32 	%r45, [%r12+4];
	add.s32 	%r16, %r45, %r13;
	setp.lt.s32 	%p23, %r16, %r5;
	@%p23 bra 	$L__BB0_28;
	ld.global.f32 	%f38, [%rd1+16];
	setp.neu.f32 	%p24, %f38, 0f00000000;
	@%p24 bra 	$L__BB0_28;
	cvt.rn.f32.u32 	%f39, %r70;
	fma.rn.f32 	%f40, %f4, %f39, %f14;
	st.global.f32 	[%rd1+16], %f40;
$L__BB0_28:
	setp.lt.s32 	%p25, %r16, %r6;
	@%p25 bra 	$L__BB0_31;
	ld.global.f32 	%f41, [%rd1+20];
	setp.neu.f32 	%p26, %f41, 0f00000000;
	@%p26 bra 	$L__BB0_31;
	cvt.rn.f32.u32 	%f42, %r70;
	fma.rn.f32 	%f43, %f4, %f42, %f14;
	st.global.f32 	[%rd1+20], %f43;
$L__BB0_31:
	setp.lt.s32 	%p27, %r16, %r7;
	@%p27 bra 	$L__BB0_34;
	ld.global.f32 	%f44, [%rd1+24];
	setp.neu.f32 	%p28, %f44, 0f00000000;
	@%p28 bra 	$L__BB0_34;
	cvt.rn.f32.u32 	%f45, %r70;
	fma.rn.f32 	%f46, %f4, %f45, %f14;
	st.global.f32 	[%rd1+24], %f46;
$L__BB0_34:
	setp.lt.s32 	%p29, %r16, %r8;
	@%p29 bra 	$L__BB0_37;
	ld.global.f32 	%f47, [%rd1+28];
	setp.neu.f32 	%p30, %f47, 0f00000000;
	@%p30 bra 	$L__BB0_37;
	cvt.rn.f32.u32 	%f48, %r70;
	fma.rn.f32 	%f49, %f4, %f48, %f14;
	st.global.f32 	[%rd1+28], %f49;
$L__BB0_37:
	setp.lt.s32 	%p31, %r16, %r9;
	@%p31 bra 	$L__BB0_39;
	ld.global.f32 	%f50, [%rd1+32];
	setp.eq.f32 	%p32, %f50, 0f00000000;
	@%p32 bra 	$L__BB0_24;
$L__BB0_39:
	add.s32 	%r70, %r68, 2;
	ld.shared.u32 	%r46, [%r12+8];
	add.s32 	%r18, %r46, %r16;
	setp.lt.s32 	%p33, %r18, %r5;
	@%p33 bra 	$L__BB0_42;
	ld.global.f32 	%f51, [%rd1+16];
	setp.neu.f32 	%p34, %f51, 0f00000000;
	@%p34 bra 	$L__BB0_42;
	cvt.rn.f32.u32 	%f52, %r70;
	fma.rn.f32 	%f53, %f4, %f52, %f14;
	st.global.f32 	[%rd1+16], %f53;
$L__BB0_42:
	setp.lt.s32 	%p35, %r18, %r6;
	@%p35 bra 	$L__BB0_45;
	ld.global.f32 	%f54, [%rd1+20];
	setp.neu.f32 	%p36, %f54, 0f00000000;
	@%p36 bra 	$L__BB0_45;
	cvt.rn.f32.u32 	%f55, %r70;
	fma.rn.f32 	%f56, %f4, %f55, %f14;
	st.global.f32 	[%rd1+20], %f56;
$L__BB0_45:
	setp.lt.s32 	%p37, %r18, %r7;
	@%p37 bra 	$L__BB0_48;
	ld.global.f32 	%f57, [%rd1+24];
	setp.neu.f32 	%p38, %f57, 0f00000000;
	@%p38 bra 	$L__BB0_48;
	cvt.rn.f32.u32 	%f58, %r70;
	fma.rn.f32 	%f59, %f4, %f58, %f14;
	st.global.f32 	[%rd1+24], %f59;
$L__BB0_48:
	setp.lt.s32 	%p39, %r18, %r8;
	@%p39 bra 	$L__BB0_51;
	ld.global.f32 	%f60, [%rd1+28];
	setp.neu.f32 	%p40, %f60, 0f00000000;
	@%p40 bra 	$L__BB0_51;
	cvt.rn.f32.u32 	%f61, %r70;
	fma.rn.f32 	%f62, %f4, %f61, %f14;
	st.global.f32 	[%rd1+28], %f62;
$L__BB0_51:
	setp.lt.s32 	%p41, %r18, %r9;
	@%p41 bra 	$L__BB0_53;
	ld.global.f32 	%f63, [%rd1+32];
	setp.eq.f32 	%p42, %f63, 0f00000000;
	@%p42 bra 	$L__BB0_24;
$L__BB0_53:
	add.s32 	%r70, %r68, 3;
	ld.shared.u32 	%r47, [%r12+12];
	add.s32 	%r69, %r47, %r18;
	setp.lt.s32 	%p43, %r69, %r5;
	@%p43 bra 	$L__BB0_56;
	ld.global.f32 	%f64, [%rd1+16];
	setp.neu.f32 	%p44, %f64, 0f00000000;
	@%p44 bra 	$L__BB0_56;
	cvt.rn.f32.u32 	%f65, %r70;
	fma.rn.f32 	%f66, %f4, %f65, %f14;
	st.global.f32 	[%rd1+16], %f66;
$L__BB0_56:
	setp.lt.s32 	%p45, %r69, %r6;
	@%p45 bra 	$L__BB0_59;
	ld.global.f32 	%f67, [%rd1+20];
	setp.neu.f32 	%p46, %f67, 0f00000000;
	@%p46 bra 	$L__BB0_59;
	cvt.rn.f32.u32 	%f68, %r70;
	fma.rn.f32 	%f69, %f4, %f68, %f14;
	st.global.f32 	[%rd1+20], %f69;
$L__BB0_59:
	setp.lt.s32 	%p47, %r69, %r7;
	@%p47 bra 	$L__BB0_62;
	ld.global.f32 	%f70, [%rd1+24];
	setp.neu.f32 	%p48, %f70, 0f00000000;
	@%p48 bra 	$L__BB0_62;
	cvt.rn.f32.u32 	%f71, %r70;
	fma.rn.f32 	%f72, %f4, %f71, %f14;
	st.global.f32 	[%rd1+24], %f72;
$L__BB0_62:
	setp.lt.s32 	%p49, %r69, %r8;
	@%p49 bra 	$L__BB0_65;
	ld.global.f32 	%f73, [%rd1+28];
	setp.neu.f32 	%p50, %f73, 0f00000000;
	@%p50 bra 	$L__BB0_65;
	cvt.rn.f32.u32 	%f74, %r70;
	fma.rn.f32 	%f75, %f4, %f74, %f14;
	st.global.f32 	[%rd1+28], %f75;
$L__BB0_65:
	setp.lt.s32 	%p51, %r69, %r9;
	@%p51 bra 	$L__BB0_67;
	ld.global.f32 	%f76, [%rd1+32];
	setp.eq.f32 	%p52, %f76, 0f00000000;
	@%p52 bra 	$L__BB0_24;
$L__BB0_67:
	add.s32 	%r68, %r68, 4;
	setp.ne.s32 	%p53, %r68, 256;
	@%p53 bra 	$L__BB0_10;
$L__BB0_68:
	ld.global.f32 	%f80, [%rd1+28];
	ld.global.f32 	%f81, [%rd1+20];
	sub.f32 	%f82, %f80, %f81;
	st.global.f32 	[%rd1+48], %f82;
	add.s32 	%r71, %r43, 8;
	mov.f32 	%f188, 0f00000000;
	mov.b32 	%r72, 8;
$L__BB0_69:
	ld.shared.u32 	%r24, [%r71+-8];
	setp.lt.s32 	%p54, %r24, 1;
	@%p54 bra 	$L__BB0_71;
	cvt.rn.f32.u32 	%f83, %r24;
	div.rn.f32 	%f84, %f83, %f3;
	setp.lt.f32 	%p55, %f84, 0f00800000;
	mul.f32 	%f85, %f84, 0f4B000000;
	selp.f32 	%f86, %f85, %f84, %p55;
	selp.f32 	%f87, 0fC1B80000, 0f00000000, %p55;
	mov.b32 	%r51, %f86;
	add.s32 	%r52, %r51, -1060439283;
	and.b32  	%r53, %r52, -8388608;
	sub.s32 	%r54, %r51, %r53;
	mov.b32 	%f88, %r54;
	cvt.rn.f32.s32 	%f89, %r53;
	fma.rn.f32 	%f90, %f89, 0f34000000, %f87;
	add.f32 	%f91, %f88, 0fBF800000;
	fma.rn.f32 	%f92, %f91, 0f3DC6B27F, 0fBE2C7F30;
	fma.rn.f32 	%f93, %f92, %f91, 0f3E2FCF2A;
	fma.rn.f32 	%f94, %f93, %f91, 0fBE374E43;
	fma.rn.f32 	%f95, %f94, %f91, 0f3E520BF4;
	fma.rn.f32 	%f96, %f95, %f91, 0fBE763C8B;
	fma.rn.f32 	%f97, %f96, %f91, 0f3E93BF99;
	fma.rn.f32 	%f98, %f97, %f91, 0fBEB8AA49;
	fma.rn.f32 	%f99, %f98, %f91, 0f3EF6384A;
	fma.rn.f32 	%f100, %f99, %f91, 0fBF38AA3B;
	mul.f32 	%f101, %f91, %f100;
	mul.f32 	%f102, %f91, %f101;
	fma.rn.f32 	%f103, %f91, 0f3FB8AA3B, %f102;
	add.f32 	%f104, %f90, %f103;
	setp.gt.u32 	%p56, %r51, 2139095039;
	fma.rn.f32 	%f105, %f86, 0f7F800000, 0f7F800000;
	selp.f32 	%f106, %f105, %f104, %p56;
	setp.eq.f32 	%p57, %f86, 0f00000000;
	selp.f32 	%f107, 0fFF800000, %f106, %p57;
	mul.f32 	%f108, %f84, %f107;
	sub.f32 	%f188, %f188, %f108;
$L__BB0_71:
	ld.shared.u32 	%r25, [%r71+-4];
	setp.lt.s32 	%p58, %r25, 1;
	@%p58 bra 	$L__BB0_73;
	cvt.rn.f32.u32 	%f109, %r25;
	div.rn.f32 	%f110, %f109, %f3;
	setp.lt.f32 	%p59, %f110, 0f00800000;
	mul.f32 	%f111, %f110, 0f4B000000;
	selp.f32 	%f112, %f111, %f110, %p59;
	selp.f32 	%f113, 0fC1B80000, 0f00000000, %p59;
	mov.b32 	%r55, %f112;
	add.s32 	%r56, %r55, -1060439283;
	and.b32  	%r57, %r56, -8388608;
	sub.s32 	%r58, %r55, %r57;
	mov.b32 	%f114, %r58;
	cvt.rn.f32.s32 	%f115, %r57;
	fma.rn.f32 	%f116, %f115, 0f34000000, %f113;
	add.f32 	%f117, %f114, 0fBF800000;
	fma.rn.f32 	%f118, %f117, 0f3DC6B27F, 0fBE2C7F30;
	fma.rn.f32 	%f119, %f118, %f117, 0f3E2FCF2A;
	fma.rn.f32 	%f120, %f119, %f117, 0fBE374E43;
	fma.rn.f32 	%f121, %f120, %f117, 0f3E520BF4;
	fma.rn.f32 	%f122, %f121, %f117, 0fBE763C8B;
	fma.rn.f32 	%f123, %f122, %f117, 0f3E93BF99;
	fma.rn.f32 	%f124, %f123, %f117, 0fBEB8AA49;
	fma.rn.f32 	%f125, %f124, %f117, 0f3EF6384A;
	fma.rn.f32 	%f126, %f125, %f117, 0fBF38AA3B;
	mul.f32 	%f127, %f117, %f126;
	mul.f32 	%f128, %f117, %f127;
	fma.rn.f32 	%f129, %f117, 0f3FB8AA3B, %f128;
	add.f32 	%f130, %f116, %f129;
	setp.gt.u32 	%p60, %r55, 2139095039;
	fma.rn.f32 	%f131, %f112, 0f7F800000, 0f7F800000;
	selp.f32 	%f132, %f131, %f130, %p60;
	setp.eq.f32 	%p61, %f112, 0f00000000;
	selp.f32 	%f133, 0fFF800000, %f132, %p61;
	mul.f32 	%f134, %f110, %f133;
	sub.f32 	%f188, %f188, %f134;
$L__BB0_73:
	ld.shared.u32 	%r26, [%r71];
	setp.lt.s32 	%p62, %r26, 1;
	@%p62 bra 	$L__BB0_75;
	cvt.rn.f32.u32 	%f135, %r26;
	div.rn.f32 	%f136, %f135, %f3;
	setp.lt.f32 	%p63, %f136, 0f00800000;
	mul.f32 	%f137, %f136, 0f4B000000;
	selp.f32 	%f138, %f137, %f136, %p63;
	selp.f32 	%f139, 0fC1B80000, 0f00000000, %p63;
	mov.b32 	%r59, %f138;
	add.s32 	%r60, %r59, -1060439283;
	and.b32  	%r61, %r60, -8388608;
	sub.s32 	%r62, %r59, %r61;
	mov.b32 	%f140, %r62;
	cvt.rn.f32.s32 	%f141, %r61;
	fma.rn.f32 	%f142, %f141, 0f34000000, %f139;
	add.f32 	%f143, %f140, 0fBF800000;
	fma.rn.f32 	%f144, %f143, 0f3DC6B27F, 0fBE2C7F30;
	fma.rn.f32 	%f145, %f144, %f143, 0f3E2FCF2A;
	fma.rn.f32 	%f146, %f145, %f143, 0fBE374E43;
	fma.rn.f32 	%f147, %f146, %f143, 0f3E520BF4;
	fma.rn.f32 	%f148, %f147, %f143, 0fBE763C8B;
	fma.rn.f32 	%f149, %f148, %f143, 0f3E93BF99;
	fma.rn.f32 	%f150, %f149, %f143, 0fBEB8AA49;
	fma.rn.f32 	%f151, %f150, %f143, 0f3EF6384A;
	fma.rn.f32 	%f152, %f151, %f143, 0fBF38AA3B;
	mul.f32 	%f153, %f143, %f152;
	mul.f32 	%f154, %f143, %f153;
	fma.rn.f32 	%f155, %f143, 0f3FB8AA3B, %f154;
	add.f32 	%f156, %f142, %f155;
	setp.gt.u32 	%p64, %r59, 2139095039;
	fma.rn.f32 	%f157, %f138, 0f7F800000, 0f7F800000;
	selp.f32 	%f158, %f157, %f156, %p64;
	setp.eq.f32 	%p65, %f138, 0f00000000;
	selp.f32 	%f159, 0fFF800000, %f158, %p65;
	mul.f32 	%f160, %f136, %f159;
	sub.f32 	%f188, %f188, %f160;
$L__BB0_75:
	ld.shared.u32 	%r27, [%r71+4];
	setp.lt.s32 	%p66, %r27, 1;
	@%p66 bra 	$L__BB0_77;
	cvt.rn.f32.u32 	%f161, %r27;
	div.rn.f32 	%f162, %f161, %f3;
	setp.lt.f32 	%p67, %f162, 0f00800000;
	mul.f32 	%f163, %f162, 0f4B000000;
	selp.f32 	%f164, %f163, %f162, %p67;
	selp.f32 	%f165, 0fC1B80000, 0f00000000, %p67;
	mov.b32 	%r63, %f164;
	add.s32 	%r64, %r63, -1060439283;
	and.b32  	%r65, %r64, -8388608;
	sub.s32 	%r66, %r63, %r65;
	mov.b32 	%f166, %r66;
	cvt.rn.f32.s32 	%f167, %r65;
	fma.rn.f32 	%f168, %f167, 0f34000000, %f165;
	add.f32 	%f169, %f166, 0fBF800000;
	fma.rn.f32 	%f170, %f169, 0f3DC6B27F, 0fBE2C7F30;
	fma.rn.f32 	%f171, %f170, %f169, 0f3E2FCF2A;
	fma.rn.f32 	%f172, %f171, %f169, 0fBE374E43;
	fma.rn.f32 	%f173, %f172, %f169, 0f3E520BF4;
	fma.rn.f32 	%f174, %f173, %f169, 0fBE763C8B;
	fma.rn.f32 	%f175, %f174, %f169, 0f3E93BF99;
	fma.rn.f32 	%f176, %f175, %f169, 0fBEB8AA49;
	fma.rn.f32 	%f177, %f176, %f169, 0f3EF6384A;
	fma.rn.f32 	%f178, %f177, %f169, 0fBF38AA3B;
	mul.f32 	%f179, %f169, %f178;
	mul.f32 	%f180, %f169, %f179;
	fma.rn.f32 	%f181, %f169, 0f3FB8AA3B, %f180;
	add.f32 	%f182, %f168, %f181;
	setp.gt.u32 	%p68, %r63, 2139095039;
	fma.rn.f32 	%f183, %f164, 0f7F800000, 0f7F800000;
	selp.f32 	%f184, %f183, %f182, %p68;
	setp.eq.f32 	%p69, %f164, 0f00000000;
	selp.f32 	%f185, 0fFF800000, %f184, %p69;
	mul.f32 	%f186, %f162, %f185;
	sub.f32 	%f188, %f188, %f186;
$L__BB0_77:
	add.s32 	%r72, %r72, 16;
	add.s32 	%r71, %r71, 16;
	setp.ne.s32 	%p70, %r72, 1032;
	@%p70 bra 	$L__BB0_69;
	st.global.f32 	[%rd1+52], %f188;
$L__BB0_79:
	ret;

}
	// .globl	_Z22compute_moments_kernelPKfiffP18ExtendedStatistics
.visible .entry _Z22compute_moments_kernelPKfiffP18ExtendedStatistics(
	.param .u64 .ptr .align 1 _Z22compute_moments_kernelPKfiffP18ExtendedStatistics_param_0,
	.param .u32 _Z22compute_moments_kernelPKfiffP18ExtendedStatistics_param_1,
	.param .f32 _Z22compute_moments_kernelPKfiffP18ExtendedStatistics_param_2,
	.param .f32 _Z22compute_moments_kernelPKfiffP18ExtendedStatistics_param_3,
	.param .u64 .ptr .align 1 _Z22compute_moments_kernelPKfiffP18ExtendedStatistics_param_4
)
{
	.reg .pred 	%p<11>;
	.reg .b32 	%r<43>;
	.reg .b32 	%f<66>;
	.reg .b64 	%rd<13>;
	// demoted variable
	.shared .align 4 .b8 _ZZ22compute_moments_kernelPKfiffP18ExtendedStatisticsE10partial_m3[1024];
	// demoted variable
	.shared .align 4 .b8 _ZZ22compute_moments_kernelPKfiffP18ExtendedStatisticsE10partial_m4[1024];
	ld.param.u64 	%rd3, [_Z22compute_moments_kernelPKfiffP18ExtendedStatistics_param_0];
	ld.param.u32 	%r18, [_Z22compute_moments_kernelPKfiffP18ExtendedStatistics_param_1];
	ld.param.f32 	%f15, [_Z22compute_moments_kernelPKfiffP18ExtendedStatistics_param_2];
	ld.param.f32 	%f16, [_Z22compute_moments_kernelPKfiffP18ExtendedStatistics_param_3];
	ld.param.u64 	%rd2, [_Z22compute_moments_kernelPKfiffP18ExtendedStatistics_param_4];
	cvta.to.global.u64 	%rd1, %rd3;
	mov.u32 	%r1, %tid.x;
	mov.u32 	%r42, %ntid.x;
	mov.u32 	%r19, %nctaid.x;
	mul.lo.s32 	%r3, %r42, %r19;
	shl.b32 	%r20, %r1, 2;
	mov.u32 	%r21, _ZZ22compute_moments_kernelPKfiffP18ExtendedStatisticsE10partial_m3;
	add.s32 	%r4, %r21, %r20;
	mov.b32 	%r22, 0;
	st.shared.u32 	[%r4], %r22;
	mov.u32 	%r23, _ZZ22compute_moments_kernelPKfiffP18ExtendedStatisticsE10partial_m4;
	add.s32 	%r5, %r23, %r20;
	st.shared.u32 	[%r5], %r22;
	mov.u32 	%r24, %ctaid.x;
	mad.lo.s32 	%r40, %r24, %r42, %r1;
	setp.ge.s32 	%p1, %r40, %r18;
	@%p1 bra 	$L__BB1_8;
	add.s32 	%r25, %r40, %r3;
	max.s32 	%r26, %r18, %r25;
	setp.lt.s32 	%p2, %r25, %r18;
	selp.u32 	%r27, 1, 0, %p2;
	add.s32 	%r28, %r25, %r27;
	sub.s32 	%r29, %r26, %r28;
	div.u32 	%r30, %r29, %r3;
	add.s32 	%r7, %r30, %r27;
	and.b32  	%r31, %r7, 3;
	setp.eq.s32 	%p3, %r31, 3;
	mov.f32 	%f65, 0f00000000;
	mov.f32 	%f64, %f65;
	@%p3 bra 	$L__BB1_4;
	add.s32 	%r32, %r7, 1;
	and.b32  	%r33, %r32, 3;
	neg.s32 	%r38, %r33;
	mov.f32 	%f65, 0f00000000;
$L__BB1_3:
	.pragma "nounroll";
	mul.wide.s32 	%rd4, %r40, 4;
	add.s64 	%rd5, %rd1, %rd4;
	ld.global.f32 	%f20, [%rd5];
	sub.f32 	%f21, %f20, %f15;
	div.rn.f32 	%f22, %f21, %f16;
	mul.f32 	%f23, %f22, %f22;
	fma.rn.f32 	%f64, %f22, %f23, %f64;
	fma.rn.f32 	%f65, %f23, %f23, %f65;
	add.s32 	%r40, %r40, %r3;
	add.s32 	%r38, %r38, 1;
	setp.ne.s32 	%p4, %r38, 0;
	@%p4 bra 	$L__BB1_3;
$L__BB1_4:
	setp.lt.u32 	%p5, %r7, 3;
	@%p5 bra 	$L__BB1_7;
	mul.wide.s32 	%rd8, %r3, 4;
	shl.b32 	%r34, %r3, 2;
$L__BB1_6:
	mul.wide.s32 	%rd6, %r40, 4;
	add.s64 	%rd7, %rd1, %rd6;
	ld.global.f32 	%f24, [%rd7];
	sub.f32 	%f25, %f24, %f15;
	div.rn.f32 	%f26, %f25, %f16;
	mul.f32 	%f27, %f26, %f26;
	fma.rn.f32 	%f28, %f26, %f27, %f64;
	fma.rn.f32 	%f29, %f27, %f27, %f65;
	add.s64 	%rd9, %rd7, %rd8;
	ld.global.f32 	%f30, [%rd9];
	sub.f32 	%f31, %f30, %f15;
	div.rn.f32 	%f32, %f31, %f16;
	mul.f32 	%f33, %f32, %f32;
	fma.rn.f32 	%f34, %f32, %f33, %f28;
	fma.rn.f32 	%f35, %f33, %f33, %f29;
	add.s64 	%rd10, %rd9, %rd8;
	ld.global.f32 	%f36, [%rd10];
	sub.f32 	%f37, %f36, %f15;
	div.rn.f32 	%f38, %f37, %f16;
	mul.f32 	%f39, %f38, %f38;
	fma.rn.f32 	%f40, %f38, %f39, %f34;
	fma.rn.f32 	%f41, %f39, %f39, %f35;
	add.s64 	%rd11, %rd10, %rd8;
	ld.global.f32 	%f42, [%rd11];
	sub.f32 	%f43, %f42, %f15;
	div.rn.f32 	%f44, %f43, %f16;
	mul.f32 	%f45, %f44, %f44;
	fma.rn.f32 	%f64, %f44, %f45, %f40;
	fma.rn.f32 	%f65, %f45, %f45, %f41;
	add.s32 	%r40, %r34, %r40;
	setp.lt.s32 	%p6, %r40, %r18;
	@%p6 bra 	$L__BB1_6;
$L__BB1_7:
	st.shared.f32 	[%r4], %f64;
	st.shared.f32 	[%r5], %f65;
$L__BB1_8:
	bar.sync 	0;
	setp.lt.u32 	%p7, %r42, 2;
	@%p7 bra 	$L__BB1_12;
$L__BB1_9:
	shr.u32 	%r17, %r42, 1;
	setp.ge.u32 	%p8, %r1, %r17;
	@%p8 bra 	$L__BB1_11;
	shl.b32 	%r35, %r17, 2;
	add.s32 	%r36, %r4, %r35;
	ld.shared.f32 	%f46, [%r36];
	ld.shared.f32 	%f47, [%r4];
	add.f32 	%f48, %f46, %f47;
	st.shared.f32 	[%r4], %f48;
	add.s32 	%r37, %r5, %r35;
	ld.shared.f32 	%f49, [%r37];
	ld.shared.f32 	%f50, [%r5];
	add.f32 	%f51, %f49, %f50;
	st.shared.f32 	[%r5], %f51;
$L__BB1_11:
	bar.sync 	0;
	setp.gt.u32 	%p9, %r42, 3;
	mov.u32 	%r42, %r17;
	@%p9 bra 	$L__BB1_9;
$L__BB1_12:
	setp.ne.s32 	%p10, %r1, 0;
	@%p10 bra 	$L__BB1_14;
	cvta.to.global.u64 	%rd12, %rd2;
	ld.shared.f32 	%f52, [_ZZ22compute_moments_kernelPKfiffP18ExtendedStatisticsE10partial_m3];
	atom.global.add.f32 	%f53, [%rd12+36], %f52;
	ld.shared.f32 	%f54, [_ZZ22compute_moments_kernelPKfiffP18ExtendedStatisticsE10partial_m4];
	atom.global.add.f32 	%f55, [%rd12+40], %f54;
$L__BB1_14:
	ret;

}
	// .globl	_Z23finalize_moments_kernelP18ExtendedStatisticsi
.visible .entry _Z23finalize_moments_kernelP18ExtendedStatisticsi(
	.param .u64 .ptr .align 1 _Z23finalize_moments_kernelP18ExtendedStatisticsi_param_0,
	.param .u32 _Z23finalize_moments_kernelP18ExtendedStatisticsi_param_1
)
{
	.reg .pred 	%p<2>;
	.reg .b32 	%r<5>;
	.reg .b32 	%f<7>;
	.reg .b64 	%rd<3>;

	ld.param.u64 	%rd1, [_Z23finalize_moments_kernelP18ExtendedStatisticsi_param_0];
	ld.param.u32 	%r1, [_Z23finalize_moments_kernelP18ExtendedStatisticsi_param_1];
	mov.u32 	%r2, %tid.x;
	mov.u32 	%r3, %ctaid.x;
	or.b32  	%r4, %r2, %r3;
	setp.ne.s32 	%p1, %r4, 0;
	@%p1 bra 	$L__BB2_2;
	cvta.to.global.u64 	%rd2, %rd1;
	ld.global.f32 	%f1, [%rd2+36];
	cvt.rn.f32.s32 	%f2, %r1;
	div.rn.f32 	%f3, %f1, %f2;
	st.global.f32 	[%rd2+36], %f3;
	ld.global.f32 	%f4, [%rd2+40];
	div.rn.f32 	%f5, %f4, %f2;
	add.f32 	%f6, %f5, 0fC0400000;
	st.global.f32 	[%rd2+40], %f6;
$L__BB2_2:
	ret;

}
	// .globl	_Z18compute_mad_kernelPKfifPfP18ExtendedStatistics
.visible .entry _Z18compute_mad_kernelPKfifPfP18ExtendedStatistics(
	.param .u64 .ptr .align 1 _Z18compute_mad_kernelPKfifPfP18ExtendedStatistics_param_0,
	.param .u32 _Z18compute_mad_kernelPKfifPfP18ExtendedStatistics_param_1,
	.param .f32 _Z18compute_mad_kernelPKfifPfP18ExtendedStatistics_param_2,
	.param .u64 .ptr .align 1 _Z18compute_mad_kernelPKfifPfP18ExtendedStatistics_param_3,
	.param .u64 .ptr .align 1 _Z18compute_mad_kernelPKfifPfP18ExtendedStatistics_param_4
)
{
	.reg .pred 	%p<12>;
	.reg .b32 	%r<27>;
	.reg .b32 	%f<90>;
	.reg .b64 	%rd<23>;

	ld.param.u64 	%rd8, [_Z18compute_mad_kernelPKfifPfP18ExtendedStatistics_param_0];
	ld.param.u32 	%r17, [_Z18compute_mad_kernelPKfifPfP18ExtendedStatistics_param_1];
	ld.param.f32 	%f14, [_Z18compute_mad_kernelPKfifPfP18ExtendedStatistics_param_2];
	ld.param.u64 	%rd10, [_Z18compute_mad_kernelPKfifPfP18ExtendedStatistics_param_3];
	ld.param.u64 	%rd9, [_Z18compute_mad_kernelPKfifPfP18ExtendedStatistics_param_4];
	cvta.to.global.u64 	%rd1, %rd10;
	mov.u32 	%r18, %tid.x;
	mov.u32 	%r19, %ctaid.x;
	mov.u32 	%r20, %ntid.x;
	mad.lo.s32 	%r1, %r19, %r20, %r18;
	setp.ge.s32 	%p1, %r1, %r17;
	@%p1 bra 	$L__BB3_2;
	cvta.to.global.u64 	%rd11, %rd8;
	mul.wide.s32 	%rd12, %r1, 4;
	add.s64 	%rd13, %rd11, %rd12;
	ld.global.f32 	%f15, [%rd13];
	sub.f32 	%f16, %f15, %f14;
	abs.f32 	%f17, %f16;
	add.s64 	%rd14, %rd1, %rd12;
	st.global.f32 	[%rd14], %f17;
$L__BB3_2:
	bar.sync 	0;
	setp.ne.s32 	%p2, %r1, 0;
	@%p2 bra 	$L__BB3_17;
	setp.lt.s32 	%p3, %r17, 1;
	mov.f32 	%f89, 0f00000000;
	@%p3 bra 	$L__BB3_16;
	and.b32  	%r2, %r17, 15;
	setp.lt.u32 	%p4, %r17, 16;
	mov.f32 	%f89, 0f00000000;
	mov.b32 	%r24, 0;
	@%p4 bra 	$L__BB3_7;
	and.b32  	%r24, %r17, 2147483632;
	neg.s32 	%r22, %r24;
	add.s64 	%rd21, %rd1, 32;
	mov.f32 	%f89, 0f00000000;
$L__BB3_6:
	.pragma "nounroll";
	ld.global.f32 	%f22, [%rd21+-32];
	add.f32 	%f23, %f89, %f22;
	ld.global.f32 	%f24, [%rd21+-28];
	add.f32 	%f25, %f23, %f24;
	ld.global.f32 	%f26, [%rd21+-24];
	add.f32 	%f27, %f25, %f26;
	ld.global.f32 	%f28, [%rd21+-20];
	add.f32 	%f29, %f27, %f28;
	ld.global.f32 	%f30, [%rd21+-16];
	add.f32 	%f31, %f29, %f30;
	ld.global.f32 	%f32, [%rd21+-12];
	add.f32 	%f33, %f31, %f32;
	ld.global.f32 	%f34, [%rd21+-8];
	add.f32 	%f35, %f33, %f34;
	ld.global.f32 	%f36, [%rd21+-4];
	add.f32 	%f37, %f35, %f36;
	ld.global.f32 	%f38, [%rd21];
	add.f32 	%f39, %f37, %f38;
	ld.global.f32 	%f40, [%rd21+4];
	add.f32 	%f41, %f39, %f40;
	ld.global.f32 	%f42, [%rd21+8];
	add.f32 	%f43, %f41, %f42;
	ld.global.f32 	%f44, [%rd21+12];
	add.f32 	%f45, %f43, %f44;
	ld.global.f32 	%f46, [%rd21+16];
	add.f32 	%f47, %f45, %f46;
	ld.global.f32 	%f48, [%rd21+20];
	add.f32 	%f49, %f47, %f48;
	ld.global.f32 	%f50, [%rd21+24];
	add.f32 	%f51, %f49, %f50;
	ld.global.f32 	%f52, [%rd21+28];
	add.f32 	%f89, %f51, %f52;
	add.s32 	%r22, %r22, 16;
	add.s64 	%rd21, %rd21, 64;
	setp.ne.s32 	%p5, %r22, 0;
	@%p5 bra 	$L__BB3_6;
$L__BB3_7:
	setp.eq.s32 	%p6, %r2, 0;
	@%p6 bra 	$L__BB3_16;
	and.b32  	%r8, %r17, 7;
	setp.lt.u32 	%p7, %r2, 8;
	@%p7 bra 	$L__BB3_10;
	mul.wide.u32 	%rd15, %r24, 4;
	add.s64 	%rd16, %rd1, %rd15;
	ld.global.f32 	%f54, [%rd16];
	add.f32 	%f55, %f89, %f54;
	ld.global.f32 	%f56, [%rd16+4];
	add.f32 	%f57, %f55, %f56;
	ld.global.f32 	%f58, [%rd16+8];
	add.f32 	%f59, %f57, %f58;
	ld.global.f32 	%f60, [%rd16+12];
	add.f32 	%f61, %f59, %f60;
	ld.global.f32 	%f62, [%rd16+16];
	add.f32 	%f63, %f61, %f62;
	ld.global.f32 	%f64, [%rd16+20];
	add.f32 	%f65, %f63, %f64;
	ld.global.f32 	%f66, [%rd16+24];
	add.f32 	%f67, %f65, %f66;
	ld.global.f32 	%f68, [%rd16+28];
	add.f32 	%f89, %f67, %f68;
	add.s32 	%r24, %r24, 8;
$L__BB3_10:
	setp.eq.s32 	%p8, %r8, 0;
	@%p8 bra 	$L__BB3_16;
	and.b32  	%r11, %r17, 3;
	setp.lt.u32 	%p9, %r8, 4;
	@%p9 bra 	$L__BB3_13;
	mul.wide.u32 	%rd17, %r24, 4;
	add.s64 	%rd18, %rd1, %rd17;
	ld.global.f32 	%f70, [%rd18];
	add.f32 	%f71, %f89, %f70;
	ld.global.f32 	%f72, [%rd18+4];
	add.f32 	%f73, %f71, %f72;
	ld.global.f32 	%f74, [%rd18+8];
	add.f32 	%f75, %f73, %f74;
	ld.global.f32 	%f76, [%rd18+12];
	add.f32 	%f89, %f75, %f76;
	add.s32 	%r24, %r24, 4;
$L__BB3_13:
	setp.eq.s32 	%p10, %r11, 0;
	@%p10 bra 	$L__BB3_16;
	mul.wide.u32 	%rd19, %r24, 4;
	add.s64 	%rd22, %rd1, %rd19;
	neg.s32 	%r26, %r11;
$L__BB3_15:
	.pragma "nounroll";
	ld.global.f32 	%f77, [%rd22];
	add.f32 	%f89, %f89, %f77;
	add.s64 	%rd22, %rd22, 4;
	add.s32 	%r26, %r26, 1;
	setp.ne.s32 	%p11, %r26, 0;
	@%p11 bra 	$L__BB3_15;
$L__BB3_16:
	cvt.rn.f32.s32 	%f78, %r17;
	div.rn.f32 	%f79, %f89, %f78;
	mul.f32 	%f80, %f79, 0f3FBDC5D6;
	cvta.to.global.u64 	%rd20, %rd9;
	st.global.f32 	[%rd20+44], %f80;
$L__BB3_17:
	ret;

}
	// .globl	_Z31compute_weather_coupling_kernelPKfS0_S0_iP23WeatherCouplingFeatures
.visible .entry _Z31compute_weather_coupling_kernelPKfS0_S0_iP23WeatherCouplingFeatures(
	.param .u64 .ptr .align 1 _Z31compute_weather_coupling_kernelPKfS0_S0_iP23WeatherCouplingFeatures_param_0,
	.param .u64 .ptr .align 1 _Z31compute_weather_coupling_kernelPKfS0_S0_iP23WeatherCouplingFeatures_param_1,
	.param .u64 .ptr .align 1 _Z31compute_weather_coupling_kernelPKfS0_S0_iP23WeatherCouplingFeatures_param_2,
	.param .u32 _Z31compute_weather_coupling_kernelPKfS0_S0_iP23WeatherCouplingFeatures_param_3,
	.param .u64 .ptr .align 1 _Z31compute_weather_coupling_kernelPKfS0_S0_iP23WeatherCouplingFeatures_param_4
)
{
	.reg .pred 	%p<7>;
	.reg .b32 	%r<12>;
	.reg .b32 	%f<27>;
	.reg .b64 	%rd<13>;
	// demoted variable
	.shared .align 4 .f32 _ZZ31compute_weather_coupling_kernelPKfS0_S0_iP23WeatherCouplingFeaturesE13temp_diff_sum;
	// demoted variable
	.shared .align 4 .f32 _ZZ31compute_weather_coupling_kernelPKfS0_S0_iP23WeatherCouplingFeaturesE16temp_diff_sq_sum;
	// demoted variable
	.shared .align 4 .f32 _ZZ31compute_weather_coupling_kernelPKfS0_S0_iP23WeatherCouplingFeaturesE14solar_gain_sum;
	// demoted variable
	.shared .align 4 .f32 _ZZ31compute_weather_coupling_kernelPKfS0_S0_iP23WeatherCouplingFeaturesE13solar_rad_sum;
	ld.param.u64 	%rd6, [_Z31compute_weather_coupling_kernelPKfS0_S0_iP23WeatherCouplingFeatures_param_0];
	ld.param.u64 	%rd7, [_Z31compute_weather_coupling_kernelPKfS0_S0_iP23WeatherCouplingFeatures_param_1];
	ld.param.u64 	%rd8, [_Z31compute_weather_coupling_kernelPKfS0_S0_iP23WeatherCouplingFeatures_param_2];
	ld.param.u32 	%r7, [_Z31compute_weather_coupling_kernelPKfS0_S0_iP23WeatherCouplingFeatures_param_3];
	ld.param.u64 	%rd9, [_Z31compute_weather_coupling_kernelPKfS0_S0_iP23WeatherCouplingFeatures_param_4];
	cvta.to.global.u64 	%rd1, %rd9;
	mov.u32 	%r1, %tid.x;
	mov.u32 	%r2, %ntid.x;
	setp.ne.s32 	%p1, %r1, 0;
	@%p1 bra 	$L__BB4_2;
	mov.b32 	%r8, 0;
	st.shared.u32 	[_ZZ31compute_weather_coupling_kernelPKfS0_S0_iP23WeatherCouplingFeaturesE13temp_diff_sum], %r8;
	st.shared.u32 	[_ZZ31compute_weather_coupling_kernelPKfS0_S0_iP23WeatherCouplingFeaturesE16temp_diff_sq_sum], %r8;
	st.shared.u32 	[_ZZ31compute_weather_coupling_kernelPKfS0_S0_iP23WeatherCouplingFeaturesE14solar_gain_sum], %r8;
	st.shared.u32 	[_ZZ31compute_weather_coupling_kernelPKfS0_S0_iP23WeatherCouplingFeaturesE13solar_rad_sum], %r8;
$L__BB4_2:
	bar.sync 	0;
	mov.u32 	%r9, %ctaid.x;
	mad.lo.s32 	%r11, %r9, %r2, %r1;
	setp.ge.s32 	%p2, %r11, %r7;
	@%p2 bra 	$L__BB4_7;
	mov.u32 	%r10, %nctaid.x;
	mul.lo.s32 	%r4, %r2, %r10;
	cvta.to.global.u64 	%rd2, %rd6;
	cvta.to.global.u64 	%rd3, %rd7;
	cvta.to.global.u64 	%rd4, %rd8;
$L__BB4_4:
	mul.wide.s32 	%rd10, %r11, 4;
	add.s64 	%rd11, %rd2, %rd10;
	ld.global.f32 	%f5, [%rd11];
	add.s64 	%rd12, %rd3, %rd10;
	ld.global.f32 	%f6, [%rd12];
	sub.f32 	%f1, %f5, %f6;
	atom.shared.add.f32 	%f7, [_ZZ31compute_weather_coupling_kernelPKfS0_S0_iP23WeatherCouplingFeaturesE13temp_diff_sum], %f1;
	mul.f32 	%f8, %f1, %f1;
	atom.shared.add.f32 	%f9, [_ZZ31compute_weather_coupling_kernelPKfS0_S0_iP23WeatherCouplingFeaturesE16temp_diff_sq_sum], %f8;
	add.s64 	%rd5, %rd4, %rd10;
	ld.global.f32 	%f10, [%rd5];
	setp.leu.f32 	%p3, %f10, 0f00000000;
	@%p3 bra 	$L__BB4_6;
	add.f32 	%f11, %f1, 0fC0A00000;
	max.f32 	%f12, %f11, 0f00000000;
	atom.shared.add.f32 	%f13, [_ZZ31compute_weather_coupling_kernelPKfS0_S0_iP23WeatherCouplingFeaturesE14solar_gain_sum], %f12;
	ld.global.f32 	%f14, [%rd5];
	atom.shared.add.f32 	%f15, [_ZZ31compute_weather_coupling_kernelPKfS0_S0_iP23WeatherCouplingFeaturesE13solar_rad_sum], %f14;
$L__BB4_6:
	add.s32 	%r11, %r11, %r4;
	setp.lt.s32 	%p4, %r11, %r7;
	@%p4 bra 	$L__BB4_4;
$L__BB4_7:
	setp.ne.s32 	%p5, %r1, 0;
	bar.sync 	0;
	@%p5 bra 	$L__BB4_11;
	ld.shared.f32 	%f17, [_ZZ31compute_weather_coupling_kernelPKfS0_S0_iP23WeatherCouplingFeaturesE13temp_diff_sum];
	cvt.rn.f32.s32 	%f18, %r7;
	div.rn.f32 	%f19, %f17, %f18;
	st.global.f32 	[%rd1], %f19;
	ld.shared.f32 	%f20, [_ZZ31compute_weather_coupling_kernelPKfS0_S0_iP23WeatherCouplingFeaturesE16temp_diff_sq_sum];
	div.rn.f32 	%f21, %f20, %f18;
	mul.f32 	%f22, %f19, %f19;
	sub.f32 	%f23, %f21, %f22;
	sqrt.rn.f32 	%f24, %f23;
	st.global.f32 	[%rd1+4], %f24;
	ld.shared.f32 	%f2, [_ZZ31compute_weather_coupling_kernelPKfS0_S0_iP23WeatherCouplingFeaturesE13solar_rad_sum];
	setp.leu.f32 	%p6, %f2, 0f00000000;
	mov.f32 	%f26, 0f00000000;
	@%p6 bra 	$L__BB4_10;
	ld.shared.f32 	%f25, [_ZZ31compute_weather_coupling_kernelPKfS0_S0_iP23WeatherCouplingFeaturesE14solar_gain_sum];
	div.rn.f32 	%f26, %f25, %f2;
$L__BB4_10:
	st.global.f32 	[%rd1+8], %f26;
$L__BB4_11:
	ret;

}
	// .globl	_Z30compute_lag_correlation_kernelPKfS0_iiPf
.visible .entry _Z30compute_lag_correlation_kernelPKfS0_iiPf(
	.param .u64 .ptr .align 1 _Z30compute_lag_correlation_kernelPKfS0_iiPf_param_0,
	.param .u64 .ptr .align 1 _Z30compute_lag_correlation_kernelPKfS0_iiPf_param_1,
	.param .u32 _Z30compute_lag_correlation_kernelPKfS0_iiPf_param_2,
	.param .u32 _Z30compute_lag_correlation_kernelPKfS0_iiPf_param_3,
	.param .u64 .ptr .align 1 _Z30compute_lag_correlation_kernelPKfS0_iiPf_param_4
)
{
	.reg .pred 	%p<9>;
	.reg .b32 	%r<15>;
	.reg .b32 	%f<31>;
	.reg .b64 	%rd<13>;
	// demoted variable
	.shared .align 4 .f32 _ZZ30compute_lag_correlation_kernelPKfS0_iiPfE7sum_ext;
	// demoted variable
	.shared .align 4 .f32 _ZZ30compute_lag_correlation_kernelPKfS0_iiPfE7sum_int;
	// demoted variable
	.shared .align 4 .f32 _ZZ30compute_lag_correlation_kernelPKfS0_iiPfE10sum_ext_sq;
	// demoted variable
	.shared .align 4 .f32 _ZZ30compute_lag_correlation_kernelPKfS0_iiPfE10sum_int_sq;
	// demoted variable
	.shared .align 4 .f32 _ZZ30compute_lag_correlation_kernelPKfS0_iiPfE9sum_cross;
	// demoted variable
	.shared .align 4 .u32 _ZZ30compute_lag_correlation_kernelPKfS0_iiPfE11valid_count;
	ld.param.u64 	%rd3, [_Z30compute_lag_correlation_kernelPKfS0_iiPf_param_0];
	ld.param.u64 	%rd4, [_Z30compute_lag_correlation_kernelPKfS0_iiPf_param_1];
	ld.param.u32 	%r8, [_Z30compute_lag_correlation_kernelPKfS0_iiPf_param_2];
	ld.param.u32 	%r9, [_Z30compute_lag_correlation_kernelPKfS0_iiPf_param_3];
	ld.param.u64 	%rd5, [_Z30compute_lag_correlation_kernelPKfS0_iiPf_param_4];
	mov.u32 	%r1, %ctaid.x;
	setp.gt.s32 	%p1, %r1, %r9;
	@%p1 bra 	$L__BB5_8;
	mov.u32 	%r2, %tid.x;
	setp.ne.s32 	%p2, %r2, 0;
	@%p2 bra 	$L__BB5_3;
	mov.b32 	%r10, 0;
	st.shared.u32 	[_ZZ30compute_lag_correlation_kernelPKfS0_iiPfE7sum_ext], %r10;
	st.shared.u32 	[_ZZ30compute_lag_correlation_kernelPKfS0_iiPfE7sum_int], %r10;
	st.shared.u32 	[_ZZ30compute_lag_correlation_kernelPKfS0_iiPfE10sum_ext_sq], %r10;
	st.shared.u32 	[_ZZ30compute_lag_correlation_kernelPKfS0_iiPfE10sum_int_sq], %r10;
	st.shared.u32 	[_ZZ30compute_lag_correlation_kernelPKfS0_iiPfE9sum_cross], %r10;
	st.shared.u32 	[_ZZ30compute_lag_correlation_kernelPKfS0_iiPfE11valid_count], %r10;
$L__BB5_3:
	bar.sync 	0;
	sub.s32 	%r3, %r8, %r1;
	setp.ge.s32 	%p3, %r2, %r3;
	@%p3 bra 	$L__BB5_6;
	mov.u32 	%r4, %ntid.x;
	cvta.to.global.u64 	%rd1, %rd3;
	cvta.to.global.u64 	%rd2, %rd4;
	mov.u32 	%r14, %r2;
$L__BB5_5:
	mul.wide.s32 	%rd6, %r14, 4;
	add.s64 	%rd7, %rd1, %rd6;
	ld.global.f32 	%f1, [%rd7];
	add.s32 	%r11, %r14, %r1;
	mul.wide.s32 	%rd8, %r11, 4;
	add.s64 	%rd9, %rd2, %rd8;
	ld.global.f32 	%f2, [%rd9];
	atom.shared.add.f32 	%f3, [_ZZ30compute_lag_correlation_kernelPKfS0_iiPfE7sum_ext], %f1;
	atom.shared.add.f32 	%f4, [_ZZ30compute_lag_correlation_kernelPKfS0_iiPfE7sum_int], %f2;
	mul.f32 	%f5, %f1, %f1;
	atom.shared.add.f32 	%f6, [_ZZ30compute_lag_correlation_kernelPKfS0_iiPfE10sum_ext_sq], %f5;
	mul.f32 	%f7, %f2, %f2;
	atom.shared.add.f32 	%f8, [_ZZ30compute_lag_correlation_kernelPKfS0_iiPfE10sum_int_sq], %f7;
	mul.f32 	%f9, %f1, %f2;
	atom.shared.add.f32 	%f10, [_ZZ30compute_lag_correlation_kernelPKfS0_iiPfE9sum_cross], %f9;
	atom.shared.add.u32 	%r12, [_ZZ30compute_lag_correlation_kernelPKfS0_iiPfE11valid_count], 1;
	add.s32 	%r14, %r14, %r4;
	setp.lt.s32 	%p4, %r14, %r3;
	@%p4 bra 	$L__BB5_5;
$L__BB5_6:
	setp.ne.s32 	%p5, %r2, 0;
	bar.sync 	0;
	ld.shared.u32 	%r13, [_ZZ30compute_lag_correlation_kernelPKfS0_iiPfE11valid_count];
	setp.lt.s32 	%p6, %r13, 2;
	or.pred  	%p7, %p5, %p6;
	@%p7 bra 	$L__BB5_8;
	ld.shared.f32 	%f11, [_ZZ30compute_lag_correlation_kernelPKfS0_iiPfE7sum_ext];
	cvt.rn.f32.u32 	%f12, %r13;
	div.rn.f32 	%f13, %f11, %f12;
	ld.shared.f32 	%f14, [_ZZ30compute_lag_correlation_kernelPKfS0_iiPfE7sum_int];
	div.rn.f32 	%f15, %f14, %f12;
	ld.shared.f32 	%f16, [_ZZ30compute_lag_correlation_kernelPKfS0_iiPfE9sum_cross];
	mul.f32 	%f17, %f13, %f12;
	mul.f32 	%f18, %f15, %f17;
	sub.f32 	%f19, %f16, %f18;
	ld.shared.f32 	%f20, [_ZZ30compute_lag_correlation_kernelPKfS0_iiPfE10sum_ext_sq];
	mul.f32 	%f21, %f13, %f17;
	sub.f32 	%f22, %f20, %f21;
	ld.shared.f32 	%f23, [_ZZ30compute_lag_correlation_kernelPKfS0_iiPfE10sum_int_sq];
	mul.f32 	%f24, %f15, %f12;
	mul.f32 	%f25, %f15, %f24;
	sub.f32 	%f26, %f23, %f25;
	mul.f32 	%f27, %f22, %f26;
	sqrt.rn.f32 	%f28, %f27;
	setp.gt.f32 	%p8, %f28, 0f00000000;
	div.rn.f32 	%f29, %f19, %f28;
	selp.f32 	%f30, %f29, 0f00000000, %p8;
	cvta.to.global.u64 	%rd10, %rd5;
	mul.wide.u32 	%rd11, %r1, 4;
	add.s64 	%rd12, %rd10, %rd11;
	st.global.f32 	[%rd12], %f30;
$L__BB5_8:
	ret;

}
	// .globl	_Z30compute_energy_features_kernelPKfS0_S0_iP14EnergyFeatures
.visible .entry _Z30compute_energy_features_kernelPKfS0_S0_iP14EnergyFeatures(
	.param .u64 .ptr .align 1 _Z30compute_energy_features_kernelPKfS0_S0_iP14EnergyFeatures_param_0,
	.param .u64 .ptr .align 1 _Z30compute_energy_features_kernelPKfS0_S0_iP14EnergyFeatures_param_1,
	.param .u64 .ptr .align 1 _Z30compute_energy_features_kernelPKfS0_S0_iP14EnergyFeatures_param_2,
	.param .u32 _Z30compute_energy_features_kernelPKfS0_S0_iP14EnergyFeatures_param_3,
	.param .u64 .ptr .align 1 _Z30compute_energy_features_kernelPKfS0_S0_iP14EnergyFeatures_param_4
)
{
	.reg .pred 	%p<18>;
	.reg .b32 	%r<29>;
	.reg .b32 	%f<111>;
	.reg .b64 	%rd<26>;
	// demoted variable
	.shared .align 4 .f32 _ZZ30compute_energy_features_kernelPKfS0_S0_iP14EnergyFeaturesE10total_cost;
	// demoted variable
	.shared .align 4 .f32 _ZZ30compute_energy_features_kernelPKfS0_S0_iP14EnergyFeaturesE12total_energy;
	// demoted variable
	.shared .align 4 .f32 _ZZ30compute_energy_features_kernelPKfS0_S0_iP14EnergyFeaturesE10peak_usage;
	// demoted variable
	.shared .align 4 .f32 _ZZ30compute_energy_features_kernelPKfS0_S0_iP14EnergyFeaturesE13offpeak_usage;
	ld.param.u64 	%rd11, [_Z30compute_energy_features_kernelPKfS0_S0_iP14EnergyFeatures_param_0];
	ld.param.u64 	%rd12, [_Z30compute_energy_features_kernelPKfS0_S0_iP14EnergyFeatures_param_1];
	ld.param.u64 	%rd13, [_Z30compute_energy_features_kernelPKfS0_S0_iP14EnergyFeatures_param_2];
	ld.param.u32 	%r20, [_Z30compute_energy_features_kernelPKfS0_S0_iP14EnergyFeatures_param_3];
	ld.param.u64 	%rd14, [_Z30compute_energy_features_kernelPKfS0_S0_iP14EnergyFeatures_param_4];
	cvta.to.global.u64 	%rd1, %rd13;
	cvta.to.global.u64 	%rd2, %rd14;
	mov.u32 	%r1, %tid.x;
	setp.ne.s32 	%p1, %r1, 0;
	@%p1 bra 	$L__BB6_2;
	mov.b32 	%r21, 0;
	st.shared.u32 	[_ZZ30compute_energy_features_kernelPKfS0_S0_iP14EnergyFeaturesE10total_cost], %r21;
	st.shared.u32 	[_ZZ30compute_energy_features_kernelPKfS0_S0_iP14EnergyFeaturesE12total_energy], %r21;
	st.shared.u32 	[_ZZ30compute_energy_features_kernelPKfS0_S0_iP14EnergyFeaturesE10peak_usage], %r21;
	st.shared.u32 	[_ZZ30compute_energy_features_kernelPKfS0_S0_iP14EnergyFeaturesE13offpeak_usage], %r21;
$L__BB6_2:
	setp.ne.s32 	%p2, %r1, 0;
	bar.sync 	0;
	mov.f32 	%f108, 0f00000000;
	@%p2 bra 	$L__BB6_17;
	setp.lt.s32 	%p3, %r20, 1;
	mov.f32 	%f107, 0f00000000;
	@%p3 bra 	$L__BB6_16;
	and.b32  	%r2, %r20, 15;
	setp.lt.u32 	%p4, %r20, 16;
	mov.f32 	%f107, 0f00000000;
	mov.b32 	%r25, 0;
	@%p4 bra 	$L__BB6_7;
	and.b32  	%r25, %r20, 2147483632;
	neg.s32 	%r23, %r25;
	add.s64 	%rd24, %rd1, 32;
	mov.f32 	%f107, 0f00000000;
$L__BB6_6:
	.pragma "nounroll";
	ld.global.f32 	%f28, [%rd24+-32];
	add.f32 	%f29, %f107, %f28;
	ld.global.f32 	%f30, [%rd24+-28];
	add.f32 	%f31, %f29, %f30;
	ld.global.f32 	%f32, [%rd24+-24];
	add.f32 	%f33, %f31, %f32;
	ld.global.f32 	%f34, [%rd24+-20];
	add.f32 	%f35, %f33, %f34;
	ld.global.f32 	%f36, [%rd24+-16];
	add.f32 	%f37, %f35, %f36;
	ld.global.f32 	%f38, [%rd24+-12];
	add.f32 	%f39, %f37, %f38;
	ld.global.f32 	%f40, [%rd24+-8];
	add.f32 	%f41, %f39, %f40;
	ld.global.f32 	%f42, [%rd24+-4];
	add.f32 	%f43, %f41, %f42;
	ld.global.f32 	%f44, [%rd24];
	add.f32 	%f45, %f43, %f44;
	ld.global.f32 	%f46, [%rd24+4];
	add.f32 	%f47, %f45, %f46;
	ld.global.f32 	%f48, [%rd24+8];
	add.f32 	%f49, %f47, %f48;
	ld.global.f32 	%f50, [%rd24+12];
	add.f32 	%f51, %f49, %f50;
	ld.global.f32 	%f52, [%rd24+16];
	add.f32 	%f53, %f51, %f52;
	ld.global.f32 	%f54, [%rd24+20];
	add.f32 	%f55, %f53, %f54;
	ld.global.f32 	%f56, [%rd24+24];
	add.f32 	%f57, %f55, %f56;
	ld.global.f32 	%f58, [%rd24+28];
	add.f32 	%f107, %f57, %f58;
	add.s32 	%r23, %r23, 16;
	add.s64 	%rd24, %rd24, 64;
	setp.ne.s32 	%p5, %r23, 0;
	@%p5 bra 	$L__BB6_6;
$L__BB6_7:
	setp.eq.s32 	%p6, %r2, 0;
	@%p6 bra 	$L__BB6_16;
	and.b32  	%r8, %r20, 7;
	setp.lt.u32 	%p7, %r2, 8;
	@%p7 bra 	$L__BB6_10;
	mul.wide.u32 	%rd15, %r25, 4;
	add.s64 	%rd16, %rd1, %rd15;
	ld.global.f32 	%f60, [%rd16];
	add.f32 	%f61, %f107, %f60;
	ld.global.f32 	%f62, [%rd16+4];
	add.f32 	%f63, %f61, %f62;
	ld.global.f32 	%f64, [%rd16+8];
	add.f32 	%f65, %f63, %f64;
	ld.global.f32 	%f66, [%rd16+12];
	add.f32 	%f67, %f65, %f66;
	ld.global.f32 	%f68, [%rd16+16];
	add.f32 	%f69, %f67, %f68;
	ld.global.f32 	%f70, [%rd16+20];
	add.f32 	%f71, %f69, %f70;
	ld.global.f32 	%f72, [%rd16+24];
	add.f32 	%f73, %f71, %f72;
	ld.global.f32 	%f74, [%rd16+28];
	add.f32 	%f107, %f73, %f74;
	add.s32 	%r25, %r25, 8;
$L__BB6_10:
	setp.eq.s32 	%p8, %r8, 0;
	@%p8 bra 	$L__BB6_16;
	and.b32  	%r11, %r20, 3;
	setp.lt.u32 	%p9, %r8, 4;
	@%p9 bra 	$L__BB6_13;
	mul.wide.u32 	%rd17, %r25, 4;
	add.s64 	%rd18, %rd1, %rd17;
	ld.global.f32 	%f76, [%rd18];
	add.f32 	%f77, %f107, %f76;
	ld.global.f32 	%f78, [%rd18+4];
	add.f32 	%f79, %f77, %f78;
	ld.global.f32 	%f80, [%rd18+8];
	add.f32 	%f81, %f79, %f80;
	ld.global.f32 	%f82, [%rd18+12];
	add.f32 	%f107, %f81, %f82;
	add.s32 	%r25, %r25, 4;
$L__BB6_13:
	setp.eq.s32 	%p10, %r11, 0;
	@%p10 bra 	$L__BB6_16;
	mul.wide.u32 	%rd19, %r25, 4;
	add.s64 	%rd25, %rd1, %rd19;
	neg.s32 	%r27, %r11;
$L__BB6_15:
	.pragma "nounroll";
	ld.global.f32 	%f83, [%rd25];
	add.f32 	%f107, %f107, %f83;
	add.s64 	%rd25, %rd25, 4;
	add.s32 	%r27, %r27, 1;
	setp.ne.s32 	%p11, %r27, 0;
	@%p11 bra 	$L__BB6_15;
$L__BB6_16:
	cvt.rn.f32.s32 	%f84, %r20;
	div.rn.f32 	%f85, %f107, %f84;
	mul.f32 	%f108, %f85, 0f3F99999A;
$L__BB6_17:
	bar.sync 	0;
	setp.ge.s32 	%p12, %r1, %r20;
	@%p12 bra 	$L__BB6_23;
	mov.u32 	%r17, %ntid.x;
	cvta.to.global.u64 	%rd9, %rd11;
	cvta.to.global.u64 	%rd10, %rd12;
	mov.u32 	%r28, %r1;
$L__BB6_19:
	mul.wide.s32 	%rd20, %r28, 4;
	add.s64 	%rd21, %rd9, %rd20;
	ld.global.f32 	%f86, [%rd21];
	add.s64 	%rd22, %rd10, %rd20;
	ld.global.f32 	%f87, [%rd22];
	add.f32 	%f16, %f86, %f87;
	add.s64 	%rd23, %rd1, %rd20;
	ld.global.f32 	%f88, [%rd23];
	mul.f32 	%f89, %f16, %f88;
	atom.shared.add.f32 	%f90, [_ZZ30compute_energy_features_kernelPKfS0_S0_iP14EnergyFeaturesE10total_cost], %f89;
	atom.shared.add.f32 	%f91, [_ZZ30compute_energy_features_kernelPKfS0_S0_iP14EnergyFeaturesE12total_energy], %f16;
	ld.global.f32 	%f92, [%rd23];
	setp.leu.f32 	%p13, %f92, %f108;
	@%p13 bra 	$L__BB6_21;
	atom.shared.add.f32 	%f94, [_ZZ30compute_energy_features_kernelPKfS0_S0_iP14EnergyFeaturesE10peak_usage], %f16;
	bra.uni 	$L__BB6_22;
$L__BB6_21:
	atom.shared.add.f32 	%f93, [_ZZ30compute_energy_features_kernelPKfS0_S0_iP14EnergyFeaturesE13offpeak_usage], %f16;
$L__BB6_22:
	add.s32 	%r28, %r28, %r17;
	setp.lt.s32 	%p14, %r28, %r20;
	@%p14 bra 	$L__BB6_19;
$L__BB6_23:
	setp.ne.s32 	%p15, %r1, 0;
	bar.sync 	0;
	@%p15 bra 	$L__BB6_29;
	ld.shared.f32 	%f17, [_ZZ30compute_energy_features_kernelPKfS0_S0_iP14EnergyFeaturesE10total_cost];
	st.global.f32 	[%rd2], %f17;
	ld.shared.f32 	%f18, [_ZZ30compute_energy_features_kernelPKfS0_S0_iP14EnergyFeaturesE13offpeak_usage];
	setp.leu.f32 	%p16, %f18, 0f00000000;
	mov.f32 	%f109, 0f4479C000;
	@%p16 bra 	$L__BB6_26;
	ld.shared.f32 	%f96, [_ZZ30compute_energy_features_kernelPKfS0_S0_iP14EnergyFeaturesE10peak_usage];
	div.rn.f32 	%f109, %f96, %f18;
$L__BB6_26:
	st.global.f32 	[%rd2+4], %f109;
	setp.leu.f32 	%p17, %f17, 0f00000000;
	mov.f32 	%f110, 0f00000000;
	@%p17 bra 	$L__BB6_28;
	ld.shared.f32 	%f98, [_ZZ30compute_energy_features_kernelPKfS0_S0_iP14EnergyFeaturesE12total_energy];
	div.rn.f32 	%f110, %f98, %f17;
$L__BB6_28:
	st.global.f32 	[%rd2+12], %f110;
$L__BB6_29:
	ret;

}
	// .globl	_Z30compute_growth_features_kernelPKfS0_S0_iffffP14GrowthFeatures
.visible .entry _Z30compute_growth_features_kernelPKfS0_S0_iffffP14GrowthFeatures(
	.param .u64 .ptr .align 1 _Z30compute_growth_features_kernelPKfS0_S0_iffffP14GrowthFeatures_param_0,
	.param .u64 .ptr .align 1 _Z30compute_growth_features_kernelPKfS0_S0_iffffP14GrowthFeatures_param_1,
	.param .u64 .ptr .align 1 _Z30compute_growth_features_kernelPKfS0_S0_iffffP14GrowthFeatures_param_2,
	.param .u32 _Z30compute_growth_features_kernelPKfS0_S0_iffffP14GrowthFeatures_param_3,
	.param .f32 _Z30compute_growth_features_kernelPKfS0_S0_iffffP14GrowthFeatures_param_4,
	.param .f32 _Z30compute_growth_features_kernelPKfS0_S0_iffffP14GrowthFeatures_param_5,
	.param .f32 _Z30compute_growth_features_kernelPKfS0_S0_iffffP14GrowthFeatures_param_6,
	.param .f32 _Z30compute_growth_features_kernelPKfS0_S0_iffffP14GrowthFeatures_param_7,
	.param .u64 .ptr .align 1 _Z30compute_growth_features_kernelPKfS0_S0_iffffP14GrowthFeatures_param_8
)
{
	.reg .pred 	%p<8>;
	.reg .b32 	%r<8>;
	.reg .b32 	%f<46>;
	.reg .b64 	%rd<13>;
	// demoted variable
	.shared .align 4 .f32 _ZZ30compute_growth_features_kernelPKfS0_S0_iffffP14GrowthFeaturesE7gdd_sum;
	// demoted variable
	.shared .align 4 .f32 _ZZ30compute_growth_features_kernelPKfS0_S0_iffffP14GrowthFeaturesE7dli_sum;
	// demoted variable
	.shared .align 4 .f32 _ZZ30compute_growth_features_kernelPKfS0_S0_iffffP14GrowthFeaturesE15photoperiod_sum;
	// demoted variable
	.shared .align 4 .f32 _ZZ30compute_growth_features_kernelPKfS0_S0_iffffP14GrowthFeaturesE19temp_optimality_sum;
	// demoted variable
	.shared .align 4 .f32 _ZZ30compute_growth_features_kernelPKfS0_S0_iffffP14GrowthFeaturesE10stress_sum;
	ld.param.u64 	%rd4, [_Z30compute_growth_features_kernelPKfS0_S0_iffffP14GrowthFeatures_param_0];
	ld.param.u64 	%rd5, [_Z30compute_growth_features_kernelPKfS0_S0_iffffP14GrowthFeatures_param_1];
	ld.param.u64 	%rd6, [_Z30compute_growth_features_kernelPKfS0_S0_iffffP14GrowthFeatures_param_2];
	ld.param.u32 	%r5, [_Z30compute_growth_features_kernelPKfS0_S0_iffffP14GrowthFeatures_param_3];
	ld.param.f32 	%f3, [_Z30compute_growth_features_kernelPKfS0_S0_iffffP14GrowthFeatures_param_4];
	ld.param.f32 	%f4, [_Z30compute_growth_features_kernelPKfS0_S0_iffffP14GrowthFeatures_param_5];
	ld.param.f32 	%f5, [_Z30compute_growth_features_kernelPKfS0_S0_iffffP14GrowthFeatures_param_6];
	ld.param.f32 	%f6, [_Z30compute_growth_features_kernelPKfS0_S0_iffffP14GrowthFeatures_param_7];
	ld.param.u64 	%rd7, [_Z30compute_growth_features_kernelPKfS0_S0_iffffP14GrowthFeatures_param_8];
	mov.u32 	%r1, %tid.x;
	setp.ne.s32 	%p1, %r1, 0;
	@%p1 bra 	$L__BB7_2;
	mov.b32 	%r6, 0;
	st.shared.u32 	[_ZZ30compute_growth_features_kernelPKfS0_S0_iffffP14GrowthFeaturesE7gdd_sum], %r6;
	st.shared.u32 	[_ZZ30compute_growth_features_kernelPKfS0_S0_iffffP14GrowthFeaturesE7dli_sum], %r6;
	st.shared.u32 	[_ZZ30compute_growth_features_kernelPKfS0_S0_iffffP14GrowthFeaturesE15photoperiod_sum], %r6;
	st.shared.u32 	[_ZZ30compute_growth_features_kernelPKfS0_S0_iffffP14GrowthFeaturesE19temp_optimality_sum], %r6;
	st.shared.u32 	[_ZZ30compute_growth_features_kernelPKfS0_S0_iffffP14GrowthFeaturesE10stress_sum], %r6;
$L__BB7_2:
	bar.sync 	0;
	setp.ge.s32 	%p2, %r1, %r5;
	@%p2 bra 	$L__BB7_5;
	add.f32 	%f1, %f5, 0fC0000000;
	add.f32 	%f2, %f4, 0f40000000;
	mov.u32 	%r2, %ntid.x;
	cvta.to.global.u64 	%rd1, %rd4;
	cvta.to.global.u64 	%rd2, %rd5;
	cvta.to.global.u64 	%rd3, %rd6;
	mov.u32 	%r7, %r1;
$L__BB7_4:
	mul.wide.s32 	%rd8, %r7, 4;
	add.s64 	%rd9, %rd1, %rd8;
	ld.global.f32 	%f7, [%rd9];
	sub.f32 	%f8, %f7, %f3;
	max.f32 	%f9, %f8, 0f00000000;
	atom.shared.add.f32 	%f10, [_ZZ30compute_growth_features_kernelPKfS0_S0_iffffP14GrowthFeaturesE7gdd_sum], %f9;
	add.s64 	%rd10, %rd2, %rd8;
	ld.global.f32 	%f11, [%rd10];
	mul.f32 	%f12, %f11, 0f45610000;
	div.rn.f32 	%f13, %f12, 0f49742400;
	atom.shared.add.f32 	%f14, [_ZZ30compute_growth_features_kernelPKfS0_S0_iffffP14GrowthFeaturesE7dli_sum], %f13;
	add.s64 	%rd11, %rd3, %rd8;
	ld.global.f32 	%f15, [%rd11];
	atom.shared.add.f32 	%f16, [_ZZ30compute_growth_features_kernelPKfS0_S0_iffffP14GrowthFeaturesE15photoperiod_sum], %f15;
	ld.global.f32 	%f17, [%rd9];
	sub.f32 	%f18, %f17, %f4;
	abs.f32 	%f19, %f18;
	div.rn.f32 	%f20, %f19, 0fC1200000;
	add.f32 	%f21, %f20, 0f3F800000;
	min.f32 	%f22, %f21, 0f3F800000;
	max.f32 	%f23, %f22, 0f00000000;
	atom.shared.add.f32 	%f24, [_ZZ30compute_growth_features_kernelPKfS0_S0_iffffP14GrowthFeaturesE19temp_optimality_sum], %f23;
	ld.global.f32 	%f25, [%rd9];
	setp.lt.f32 	%p3, %f25, %f1;
	setp.gt.f32 	%p4, %f25, %f2;
	sub.f32 	%f26, %f25, %f4;
	abs.f32 	%f27, %f26;
	selp.f32 	%f28, %f27, 0f00000000, %p4;
	selp.f32 	%f29, %f27, %f28, %p3;
	atom.shared.add.f32 	%f30, [_ZZ30compute_growth_features_kernelPKfS0_S0_iffffP14GrowthFeaturesE10stress_sum], %f29;
	add.s32 	%r7, %r7, %r2;
	setp.lt.s32 	%p5, %r7, %r5;
	@%p5 bra 	$L__BB7_4;
$L__BB7_5:
	setp.ne.s32 	%p6, %r1, 0;
	bar.sync 	0;
	@%p6 bra 	$L__BB7_7;
	cvta.to.global.u64 	%rd12, %rd7;
	ld.shared.f32 	%f31, [_ZZ30compute_growth_features_kernelPKfS0_S0_iffffP14GrowthFeaturesE7gdd_sum];
	div.rn.f32 	%f32, %f31, 0f41C00000;
	st.global.f32 	[%rd12], %f32;
	ld.shared.f32 	%f33, [_ZZ30compute_growth_features_kernelPKfS0_S0_iffffP14GrowthFeaturesE7dli_sum];
	div.rn.f32 	%f34, %f33, 0f41C00000;
	st.global.f32 	[%rd12+4], %f34;
	ld.shared.f32 	%f35, [_ZZ30compute_growth_features_kernelPKfS0_S0_iffffP14GrowthFeaturesE15photoperiod_sum];
	cvt.rn.f32.s32 	%f36, %r5;
	div.rn.f32 	%f37, %f35, %f36;
	st.global.f32 	[%rd12+8], %f37;
	ld.shared.f32 	%f38, [_ZZ30compute_growth_features_kernelPKfS0_S0_iffffP14GrowthFeaturesE19temp_optimality_sum];
	div.rn.f32 	%f39, %f38, %f36;
	st.global.f32 	[%rd12+12], %f39;
	div.rn.f32 	%f40, %f34, %f6;
	st.global.f32 	[%rd12+16], %f40;
	ld.shared.f32 	%f41, [_ZZ30compute_growth_features_kernelPKfS0_S0_iffffP14GrowthFeaturesE10stress_sum];
	div.rn.f32 	%f42, %f41, 0f41C00000;
	st.global.f32 	[%rd12+20], %f42;
	setp.le.f32 	%p7, %f37, 0f41000000;
	selp.f32 	%f43, 0f3F800000, 0f00000000, %p7;
	st.global.f32 	[%rd12+24], %f43;
	min.f32 	%f44, %f40, 0f3F800000;
	mul.f32 	%f45, %f39, %f44;
	st.global.f32 	[%rd12+28], %f45;
$L__BB7_7:
	ret;

}
	// .globl	_ZN3cub18CUB_300001_SM_10006detail11EmptyKernelIvEEvv
.visible .entry _ZN3cub18CUB_300001_SM_10006detail11EmptyKernelIvEEvv()
{


	ret;

}


// ===== COMPILED SASS (sm_100) =====

	.target	sm_100

	.elftype	@"ET_EXEC"


//--------------------- .note.nv.tkinfo           --------------------------
	.section	.note.nv.tkinfo,"",@"SHT_NOTE"
	.sectionflags	@"SHF_NOTE_NV_TKINFO"
	.tkinfo
        /*0018*/ 	.word	0x00000002
        /*0030*/ 	.string	""
        /*0030*/ 	.string	"ptxas"
        /*0030*/ 	.string	"Cuda compilation tools, release 13.0, V13.0.88"
        /*0030*/ 	.string	"Build cuda_13.0.r13.0/compiler.36424714_0"
        /*0030*/ 	.string	"-arch sm_100 -m 64 "



//--------------------- .note.nv.cuinfo           --------------------------
	.section	.note.nv.cuinfo,"",@"SHT_NOTE"
	.sectionflags	@"SHF_NOTE_NV_CUINFO"
        /*0018*/ 	.short	0x0002
        /*001a*/ 	.short	0x0064
        /*001c*/ 	.short	0x0082
	.zero		2


//--------------------- .nv.info                  --------------------------
	.section	.nv.info,"",@"SHT_CUDA_INFO"
	.align	4


	//----- nvinfo : EIATTR_REGCOUNT
	.align		4
        /*0000*/ 	.byte	0x04, 0x2f
        /*0002*/ 	.short	(.L_41 - .L_40)
	.align		4
.L_40:
        /*0004*/ 	.word	index@(_Z26compute_percentiles_kernelPKfiffP18ExtendedStatistics)
        /*0008*/ 	.word	0x00000018


	//----- nvinfo : EIATTR_FRAME_SIZE
	.align		4
.L_41:
        /*000c*/ 	.byte	0x04, 0x11
        /*000e*/ 	.short	(.L_43 - .L_42)
	.align		4
.L_42:
        /*0010*/ 	.word	index@($__internal_9_$__cuda_sm3x_div_rn_noftz_f32_slowpath)
        /*0014*/ 	.word	0x00000000


	//----- nvinfo : EIATTR_FRAME_SIZE
	.align		4
.L_43:
        /*0018*/ 	.byte	0x04, 0x11
        /*001a*/ 	.short	(.L_45 - .L_44)
	.align		4
.L_44:
        /*001c*/ 	.word	index@(_Z26compute_percentiles_kernelPKfiffP18ExtendedStatistics)
        /*0020*/ 	.word	0x00000000


	//----- nvinfo : EIATTR_REGCOUNT
	.align		4
.L_45:
        /*0024*/ 	.byte	0x04, 0x2f
        /*0026*/ 	.short	(.L_47 - .L_46)
	.align		4
.L_46:
        /*0028*/ 	.word	index@(_Z22compute_moments_kernelPKfiffP18ExtendedStatistics)
        /*002c*/ 	.word	0x0000001e


	//----- nvinfo : EIATTR_FRAME_SIZE
	.align		4
.L_47:
        /*0030*/ 	.byte	0x04, 0x11
        /*0032*/ 	.short	(.L_49 - .L_48)
	.align		4
.L_48:
        /*0034*/ 	.word	index@($__internal_8_$__cuda_sm3x_div_rn_noftz_f32_slowpath)
        /*0038*/ 	.word	0x00000000


	//----- nvinfo : EIATTR_FRAME_SIZE
	.align		4
.L_49:
        /*003c*/ 	.byte	0x04, 0x11
        /*003e*/ 	.short	(.L_51 - .L_50)
	.align		4
.L_50:
        /*0040*/ 	.word	index@(_Z22compute_moments_kernelPKfiffP18ExtendedStatistics)
        /*0044*/ 	.word	0x00000000


	//----- nvinfo : EIATTR_REGCOUNT
	.align		4
.L_51:
        /*0048*/ 	.byte	0x04, 0x2f
        /*004a*/ 	.short	(.L_53 - .L_52)
	.align		4
.L_52:
        /*004c*/ 	.word	index@(_Z23finalize_moments_kernelP18ExtendedStatisticsi)
        /*0050*/ 	.word	0x0000000f


	//----- nvinfo : EIATTR_FRAME_SIZE
	.align		4
.L_53:
        /*0054*/ 	.byte	0x04, 0x11
        /*0056*/ 	.short	(.L_55 - .L_54)
	.align		4
.L_54:
        /*0058*/ 	.word	index@($__internal_7_$__cuda_sm3x_div_rn_noftz_f32_slowpath)
        /*005c*/ 	.word	0x00000000


	//----- nvinfo : EIATTR_FRAME_SIZE
	.align		4
.L_55:
        /*0060*/ 	.byte	0x04, 0x11
        /*0062*/ 	.short	(.L_57 - .L_56)
	.align		4
.L_56:
        /*0064*/ 	.word	index@(_Z23finalize_moments_kernelP18ExtendedStatisticsi)
        /*0068*/ 	.word	0x00000000


	//----- nvinfo : EIATTR_REGCOUNT
	.align		4
.L_57:
        /*006c*/ 	.byte	0x04, 0x2f
        /*006e*/ 	.short	(.L_59 - .L_58)
	.align		4
.L_58:
        /*0070*/ 	.word	index@(_Z18compute_mad_kernelPKfifPfP18ExtendedStatistics)
        /*0074*/ 	.word	0x0000001f


	//----- nvinfo : EIATTR_FRAME_SIZE
	.align		4
.L_59:
        /*0078*/ 	.byte	0x04, 0x11
        /*007a*/ 	.short	(.L_61 - .L_60)
	.align		4
.L_60:
        /*007c*/ 	.word	index@($__internal_6_$__cuda_sm3x_div_rn_noftz_f32_slowpath)
        /*0080*/ 	.word	0x00000000


	//----- nvinfo : EIATTR_FRAME_SIZE
	.align		4
.L_61:
        /*0084*/ 	.byte	0x04, 0x11
        /*0086*/ 	.short	(.L_63 - .L_62)
	.align		4
.L_62:
        /*0088*/ 	.word	index@(_Z18compute_mad_kernelPKfifPfP18ExtendedStatistics)
        /*008c*/ 	.word	0x00000000


	//----- nvinfo : EIATTR_REGCOUNT
	.align		4
.L_63:
        /*0090*/ 	.byte	0x04, 0x2f
        /*0092*/ 	.short	(.L_65 - .L_64)
	.align		4
.L_64:
        /*0094*/ 	.word	index@(_Z31compute_weather_coupling_kernelPKfS0_S0_iP23WeatherCouplingFeatures)
        /*0098*/ 	.word	0x00000012


	//----- nvinfo : EIATTR_FRAME_SIZE
	.align		4
.L_65:
        /*009c*/ 	.byte	0x04, 0x11
        /*009e*/ 	.short	(.L_67 - .L_66)
	.align		4
.L_66:
        /*00a0*/ 	.word	index@($__internal_5_$__cuda_sm3x_div_rn_noftz_f32_slowpath)
        /*00a4*/ 	.word	0x00000000


	//----- nvinfo : EIATTR_FRAME_SIZE
	.align		4
.L_67:
        /*00a8*/ 	.byte	0x04, 0x11
        /*00aa*/ 	.short	(.L_69 - .L_68)
	.align		4
.L_68:
        /*00ac*/ 	.word	index@($__internal_4_$__cuda_sm20_sqrt_rn_f32_slowpath)
        /*00b0*/ 	.word	0x00000000


	//----- nvinfo : EIATTR_FRAME_SIZE
	.align		4
.L_69:
        /*00b4*/ 	.byte	0x04, 0x11
        /*00b6*/ 	.short	(.L_71 - .L_70)
	.align		4
.L_70:
        /*00b8*/ 	.word	index@(_Z31compute_weather_coupling_kernelPKfS0_S0_iP23WeatherCouplingFeatures)
        /*00bc*/ 	.word	0x00000000


	//----- nvinfo : EIATTR_REGCOUNT
	.align		4
.L_71:
        /*00c0*/ 	.byte	0x04, 0x2f
        /*00c2*/ 	.short	(.L_73 - .L_72)
	.align		4
.L_72:
        /*00c4*/ 	.word	index@(_Z30compute_lag_correlation_kernelPKfS0_iiPf)
        /*00c8*/ 	.word	0x00000014


	//----- nvinfo : EIATTR_FRAME_SIZE
	.align		4
.L_73:
        /*00cc*/ 	.byte	0x04, 0x11
        /*00ce*/ 	.short	(.L_75 - .L_74)
	.align		4
.L_74:
        /*00d0*/ 	.word	index@($__internal_3_$__cuda_sm3x_div_rn_noftz_f32_slowpath)
        /*00d4*/ 	.word	0x00000000


	//----- nvinfo : EIATTR_FRAME_SIZE
	.align		4
.L_75:
        /*00d8*/ 	.byte	0x04, 0x11
        /*00da*/ 	.short	(.L_77 - .L_76)
	.align		4
.L_76:
        /*00dc*/ 	.word	index@($__internal_2_$__cuda_sm20_sqrt_rn_f32_slowpath)
        /*00e0*/ 	.word	0x00000000


	//----- nvinfo : EIATTR_FRAME_SIZE
	.align		4
.L_77:
        /*00e4*/ 	.byte	0x04, 0x11
        /*00e6*/ 	.short	(.L_79 - .L_78)
	.align		4
.L_78:
        /*00e8*/ 	.word	index@(_Z30compute_lag_correlation_kernelPKfS0_iiPf)
        /*00ec*/ 	.word	0x00000000


	//----- nvinfo : EIATTR_REGCOUNT
	.align		4
.L_79:
        /*00f0*/ 	.byte	0x04, 0x2f
        /*00f2*/ 	.short	(.L_81 - .L_80)
	.align		4
.L_80:
        /*00f4*/ 	.word	index@(_Z30compute_energy_features_kernelPKfS0_S0_iP14EnergyFeatures)
        /*00f8*/ 	.word	0x0000001f


	//----- nvinfo : EIATTR_FRAME_SIZE
	.align		4
.L_81:
        /*00fc*/ 	.byte	0x04, 0x11
        /*00fe*/ 	.short	(.L_83 - .L_82)
	.align		4
.L_82:
        /*0100*/ 	.word	index@($__internal_1_$__cuda_sm3x_div_rn_noftz_f32_slowpath)
        /*0104*/ 	.word	0x00000000


	//----- nvinfo : EIATTR_FRAME_SIZE
	.align		4
.L_83:
        /*0108*/ 	.byte	0x04, 0x11
        /*010a*/ 	.short	(.L_85 - .L_84)
	.align		4
.L_84:
        /*010c*/ 	.word	index@(_Z30compute_energy_features_kernelPKfS0_S0_iP14EnergyFeatures)
        /*0110*/ 	.word	0x00000000


	//----- nvinfo : EIATTR_REGCOUNT
	.align		4
.L_85:
        /*0114*/ 	.byte	0x04, 0x2f
        /*0116*/ 	.short	(.L_87 - .L_86)
	.align		4
.L_86:
        /*0118*/ 	.word	index@(_Z30compute_growth_features_kernelPKfS0_S0_iffffP14GrowthFeatures)
        /*011c*/ 	.word	0x00000015


	//----- nvinfo : EIATTR_FRAME_SIZE
	.align		4
.L_87:
        /*0120*/ 	.byte	0x04, 0x11
        /*0122*/ 	.short	(.L_89 - .L_88)
	.align		4
.L_88:
        /*0124*/ 	.word	index@($__internal_0_$__cuda_sm3x_div_rn_noftz_f32_slowpath)
        /*0128*/ 	.word	0x00000000


	//----- nvinfo : EIATTR_FRAME_SIZE
	.align		4
.L_89:
        /*012c*/ 	.byte	0x04, 0x11
        /*012e*/ 	.short	(.L_91 - .L_90)
	.align		4
.L_90:
        /*0130*/ 	.word	index@(_Z30compute_growth_features_kernelPKfS0_S0_iffffP14GrowthFeatures)
        /*0134*/ 	.word	0x00000000


	//----- nvinfo : EIATTR_REGCOUNT
	.align		4
.L_91:
        /*0138*/ 	.byte	0x04, 0x2f
        /*013a*/ 	.short	(.L_93 - .L_92)
	.align		4
.L_92:
        /*013c*/ 	.word	index@(_ZN3cub18CUB_300001_SM_10006detail11EmptyKernelIvEEvv)
        /*0140*/ 	.word	0x00000004


	//----- nvinfo : EIATTR_FRAME_SIZE
	.align		4
.L_93:
        /*0144*/ 	.byte	0x04, 0x11
        /*0146*/ 	.short	(.L_95 - .L_94)
	.align		4
.L_94:
        /*0148*/ 	.word	index@(_ZN3cub18CUB_300001_SM_10006detail11EmptyKernelIvEEvv)
        /*014c*/ 	.word	0x00000000


	//----- nvinfo : EIATTR_MIN_STACK_SIZE
	.align		4
.L_95:
        /*0150*/ 	.byte	0x04, 0x12
        /*0152*/ 	.short	(.L_97 - .L_96)
	.align		4
.L_96:
        /*0154*/ 	.word	index@(_ZN3cub18CUB_300001_SM_10006detail11EmptyKernelIvEEvv)
        /*0158*/ 	.word	0x00000000


	//----- nvinfo : EIATTR_MIN_STACK_SIZE
	.align		4
.L_97:
        /*015c*/ 	.byte	0x04, 0x12
        /*015e*/ 	.short	(.L_99 - .L_98)
	.align		4
.L_98:
        /*0160*/ 	.word	index@(_Z30compute_growth_features_kernelPKfS0_S0_iffffP14GrowthFeatures)
        /*0164*/ 	.word	0x00000000


	//----- nvinfo : EIATTR_MIN_STACK_SIZE
	.align		4
.L_99:
        /*0168*/ 	.byte	0x04, 0x12
        /*016a*/ 	.short	(.L_101 - .L_100)
	.align		4
.L_100:
        /*016c*/ 	.word	index@(_Z30compute_energy_features_kernelPKfS0_S0_iP14EnergyFeatures)
        /*0170*/ 	.word	0x00000000


	//----- nvinfo : EIATTR_MIN_STACK_SIZE
	.align		4
.L_101:
        /*0174*/ 	.byte	0x04, 0x12
        /*0176*/ 	.short	(.L_103 - .L_102)
	.align		4
.L_102:
        /*0178*/ 	.word	index@(_Z30compute_lag_correlation_kernelPKfS0_iiPf)
        /*017c*/ 	.word	0x00000000


	//----- nvinfo : EIATTR_MIN_STACK_SIZE
	.align		4
.L_103:
        /*0180*/ 	.byte	0x04, 0x12
        /*0182*/ 	.short	(.L_105 - .L_104)
	.align		4
.L_104:
        /*0184*/ 	.word	index@(_Z31compute_weather_coupling_kernelPKfS0_S0_iP23WeatherCouplingFeatures)
        /*0188*/ 	.word	0x00000000


	//----- nvinfo : EIATTR_MIN_STACK_SIZE
	.align		4
.L_105:
        /*018c*/ 	.byte	0x04, 0x12
        /*018e*/ 	.short	(.L_107 - .L_106)
	.align		4
.L_106:
        /*0190*/ 	.word	index@(_Z18compute_mad_kernelPKfifPfP18ExtendedStatistics)
        /*0194*/ 	.word	0x00000000


	//----- nvinfo : EIATTR_MIN_STACK_SIZE
	.align		4
.L_107:
        /*0198*/ 	.byte	0x04, 0x12
        /*019a*/ 	.short	(.L_109 - .L_108)
	.align		4
.L_108:
        /*019c*/ 	.word	index@(_Z23finalize_moments_kernelP18ExtendedStatisticsi)
        /*01a0*/ 	.word	0x00000000


	//----- nvinfo : EIATTR_MIN_STACK_SIZE
	.align		4
.L_109:
        /*01a4*/ 	.byte	0x04, 0x12
        /*01a6*/ 	.short	(.L_111 - .L_110)
	.align		4
.L_110:
        /*01a8*/ 	.word	index@(_Z22compute_moments_kernelPKfiffP18ExtendedStatistics)
        /*01ac*/ 	.word	0x00000000


	//----- nvinfo : EIATTR_MIN_STACK_SIZE
	.align		4
.L_111:
        /*01b0*/ 	.byte	0x04, 0x12
        /*01b2*/ 	.short	(.L_113 - .L_112)
	.align		4
.L_112:
        /*01b4*/ 	.word	index@(_Z26compute_percentiles_kernelPKfiffP18ExtendedStatistics)
        /*01b8*/ 	.word	0x00000000
.L_113:


//--------------------- .nv.compat                --------------------------
	.section	.nv.compat,"",@"SHT_CUDA_COMPAT_INFO"
	.align	4
        /*0000*/ 	.byte	0x02, 0x09, 0x00, 0x00, 0x02, 0x02, 0x01, 0x00, 0x02, 0x05, 0x05, 0x00, 0x03, 0x07, 0x01, 0x01
        /*0010*/ 	.byte	0x02, 0x03, 0x00, 0x00, 0x02, 0x06, 0x01, 0x00, 0x04, 0x0b, 0x08, 0x00, 0x01, 0x00, 0x00, 0x00
        /*0020*/ 	.byte	0x00, 0x00, 0x00, 0x00


//--------------------- .nv.info._ZN3cub18CUB_300001_SM_10006detail11EmptyKernelIvEEvv --------------------------
	.section	.nv.info._ZN3cub18CUB_300001_SM_10006detail11EmptyKernelIvEEvv,"",@"SHT_CUDA_INFO"
	.sectionflags	@""
	.align	4


	//----- nvinfo : EIATTR_CUDA_API_VERSION
	.align		4
        /*0000*/ 	.byte	0x04, 0x37
        /*0002*/ 	.short	(.L_115 - .L_114)
.L_114:
        /*0004*/ 	.word	0x00000082


	//----- nvinfo : EIATTR_SPARSE_MMA_MASK
	.align		4
.L_115:
        /*0008*/ 	.byte	0x03, 0x50
        /*000a*/ 	.short	0x0000


	//----- nvinfo : EIATTR_MAXREG_COUNT
	.align		4
        /*000c*/ 	.byte	0x03, 0x1b
        /*000e*/ 	.short	0x00ff


	//----- nvinfo : EIATTR_MERCURY_ISA_VERSION
	.align		4
        /*0010*/ 	.byte	0x03, 0x5f
        /*0012*/ 	.short	0x0101


	//----- nvinfo : EIATTR_VRC_CTA_INIT_COUNT
	.align		4
        /*0014*/ 	.byte	0x02, 0x4a
	.zero		1
	.zero		1


	//----- nvinfo : EIATTR_EXIT_INSTR_OFFSETS
	.align		4
        /*0018*/ 	.byte	0x04, 0x1c
        /*001a*/ 	.short	(.L_117 - .L_116)


	//   ....[0]....
.L_116:
        /*001c*/ 	.word	0x00000010


	//----- nvinfo : EIATTR_SW_WAR
	.align		4
.L_117:
        /*0020*/ 	.byte	0x04, 0x36
        /*0022*/ 	.short	(.L_119 - .L_118)
.L_118:
        /*0024*/ 	.word	0x00000008
.L_119:


//--------------------- .nv.info._Z30compute_growth_features_kernelPKfS0_S0_iffffP14GrowthFeatures --------------------------
	.section	.nv.info._Z30compute_growth_features_kernelPKfS0_S0_iffffP14GrowthFeatures,"",@"SHT_CUDA_INFO"
	.sectionflags	@""
	.align	4


	//----- nvinfo : EIATTR_CUDA_API_VERSION
	.align		4
        /*0000*/ 	.byte	0x04, 0x37
        /*0002*/ 	.short	(.L_121 - .L_120)
.L_120:
        /*0004*/ 	.word	0x00000082


	//----- nvinfo : EIATTR_KPARAM_INFO
	.align		4
.L_121:
        /*0008*/ 	.byte	0x04, 0x17
        /*000a*/ 	.short	(.L_123 - .L_122)
.L_122:
        /*000c*/ 	.word	0x00000000
        /*0010*/ 	.short	0x0008
        /*0012*/ 	.short	0x0030
        /*0014*/ 	.byte	0x00, 0xf5, 0x21, 0x00


	//----- nvinfo : EIATTR_KPARAM_INFO
	.align		4
.L_123:
        /*0018*/ 	.byte	0x04, 0x17
        /*001a*/ 	.short	(.L_125 - .L_124)
.L_124:
        /*001c*/ 	.word	0x00000000
        /*0020*/ 	.short	0x0007
        /*0022*/ 	.short	0x0028
        /*0024*/ 	.byte	0x00, 0xf0, 0x11, 0x00


	//----- nvinfo : EIATTR_KPARAM_INFO
	.align		4
.L_125:
        /*0028*/ 	.byte	0x04, 0x17
        /*002a*/ 	.short	(.L_127 - .L_126)
.L_126:
        /*002c*/ 	.word	0x00000000
        /*0030*/ 	.short	0x0006
        /*0032*/ 	.short	0x0024
        /*0034*/ 	.byte	0x00, 0xf0, 0x11, 0x00


	//----- nvinfo : EIATTR_KPARAM_INFO
	.align		4
.L_127:
        /*0038*/ 	.byte	0x04, 0x17
        /*003a*/ 	.short	(.L_129 - .L_128)
.L_128:
        /*003c*/ 	.word	0x00000000
        /*0040*/ 	.short	0x0005
        /*0042*/ 	.short	0x0020
        /*0044*/ 	.byte	0x00, 0xf0, 0x11, 0x00


	//----- nvinfo : EIATTR_KPARAM_INFO
	.align		4
.L_129:
        /*0048*/ 	.byte	0x04, 0x17
        /*004a*/ 	.short	(.L_131 - .L_130)
.L_130:
        /*004c*/ 	.word	0x00000000
        /*0050*/ 	.short	0x0004
        /*0052*/ 	.short	0x001c
        /*0054*/ 	.byte	0x00, 0xf0, 0x11, 0x00


	//----- nvinfo : EIATTR_KPARAM_INFO
	.align		4
.L_131:
        /*0058*/ 	.byte	0x04, 0x17
        /*005a*/ 	.short	(.L_133 - .L_132)
.L_132:
        /*005c*/ 	.word	0x00000000
        /*0060*/ 	.short	0x0003
        /*0062*/ 	.short	0x0018
        /*0064*/ 	.byte	0x00, 0xf0, 0x11, 0x00


	//----- nvinfo : EIATTR_KPARAM_INFO
	.align		4
.L_133:
        /*0068*/ 	.byte	0x04, 0x17
        /*006a*/ 	.short	(.L_135 - .L_134)
.L_134:
        /*006c*/ 	.word	0x00000000
        /*0070*/ 	.short	0x0002
        /*0072*/ 	.short	0x0010
        /*0074*/ 	.byte	0x00, 0xf5, 0x21, 0x00


	//----- nvinfo : EIATTR_KPARAM_INFO
	.align		4
.L_135:
        /*0078*/ 	.byte	0x04, 0x17
        /*007a*/ 	.short	(.L_137 - .L_136)
.L_136:
        /*007c*/ 	.word	0x00000000
        /*0080*/ 	.short	0x0001
        /*0082*/ 	.short	0x0008
        /*0084*/ 	.byte	0x00, 0xf5, 0x21, 0x00


	//----- nvinfo : EIATTR_KPARAM_INFO
	.align		4
.L_137:
        /*0088*/ 	.byte	0x04, 0x17
        /*008a*/ 	.short	(.L_139 - .L_138)
.L_138:
        /*008c*/ 	.word	0x00000000
        /*0090*/ 	.short	0x0000
        /*0092*/ 	.short	0x0000
        /*0094*/ 	.byte	0x00, 0xf5, 0x21, 0x00


	//----- nvinfo : EIATTR_SPARSE_MMA_MASK
	.align		4
.L_139:
        /*0098*/ 	.byte	0x03, 0x50
        /*009a*/ 	.short	0x0000


	//----- nvinfo : EIATTR_MAXREG_COUNT
	.align		4
        /*009c*/ 	.byte	0x03, 0x1b
        /*009e*/ 	.short	0x00ff


	//----- nvinfo : EIATTR_NUM_BARRIERS
	.align		4
        /*00a0*/ 	.byte	0x02, 0x4c
        /*00a2*/ 	.byte	0x01
	.zero		1


	//----- nvinfo : EIATTR_MERCURY_ISA_VERSION
	.align		4
        /*00a4*/ 	.byte	0x03, 0x5f
        /*00a6*/ 	.short	0x0101


	//----- nvinfo : EIATTR_VRC_CTA_INIT_COUNT
	.align		4
        /*00a8*/ 	.byte	0x02, 0x4a
	.zero		1
	.zero		1


	//----- nvinfo : EIATTR_EXIT_INSTR_OFFSETS
	.align		4
        /*00ac*/ 	.byte	0x04, 0x1c
        /*00ae*/ 	.short	(.L_141 - .L_140)


	//   ....[0]....
.L_140:
        /*00b0*/ 	.word	0x000007e0


	//   ....[1]....
        /*00b4*/ 	.word	0x00000f70


	//----- nvinfo : EIATTR_CRS_STACK_SIZE
	.align		4
.L_141:
        /*00b8*/ 	.byte	0x04, 0x1e
        /*00ba*/ 	.short	(.L_143 - .L_142)
.L_142:
        /*00bc*/ 	.word	0x00000000


	//----- nvinfo : EIATTR_CBANK_PARAM_SIZE
	.align		4
.L_143:
        /*00c0*/ 	.byte	0x03, 0x19
        /*00c2*/ 	.short	0x0038


	//----- nvinfo : EIATTR_PARAM_CBANK
	.align		4
        /*00c4*/ 	.byte	0x04, 0x0a
        /*00c6*/ 	.short	(.L_145 - .L_144)
	.align		4
.L_144:
        /*00c8*/ 	.word	index@(.nv.constant0._Z30compute_growth_features_kernelPKfS0_S0_iffffP14GrowthFeatures)
        /*00cc*/ 	.short	0x0380
        /*00ce*/ 	.short	0x0038


	//----- nvinfo : EIATTR_SW_WAR
	.align		4
.L_145:
        /*00d0*/ 	.byte	0x04, 0x36
        /*00d2*/ 	.short	(.L_147 - .L_146)
.L_146:
        /*00d4*/ 	.word	0x00000008
.L_147:


//--------------------- .nv.info._Z30compute_energy_features_kernelPKfS0_S0_iP14EnergyFeatures --------------------------
	.section	.nv.info._Z30compute_energy_features_kernelPKfS0_S0_iP14EnergyFeatures,"",@"SHT_CUDA_INFO"
	.sectionflags	@""
	.align	4


	//----- nvinfo : EIATTR_CUDA_API_VERSION
	.align		4
        /*0000*/ 	.byte	0x04, 0x37
        /*0002*/ 	.short	(.L_149 - .L_148)
.L_148:
        /*0004*/ 	.word	0x00000082


	//----- nvinfo : EIATTR_KPARAM_INFO
	.align		4
.L_149:
        /*0008*/ 	.byte	0x04, 0x17
        /*000a*/ 	.short	(.L_151 - .L_150)
.L_150:
        /*000c*/ 	.word	0x00000000
        /*0010*/ 	.short	0x0004
        /*0012*/ 	.short	0x0020
        /*0014*/ 	.byte	0x00, 0xf5, 0x21, 0x00


	//----- nvinfo : EIATTR_KPARAM_INFO
	.align		4
.L_151:
        /*0018*/ 	.byte	0x04, 0x17
        /*001a*/ 	.short	(.L_153 - .L_152)
.L_152:
        /*001c*/ 	.word	0x00000000
        /*0020*/ 	.short	0x0003
        /*0022*/ 	.short	0x0018
        /*0024*/ 	.byte	0x00, 0xf0, 0x11, 0x00


	//----- nvinfo : EIATTR_KPARAM_INFO
	.align		4
.L_153:
        /*0028*/ 	.byte	0x04, 0x17
        /*002a*/ 	.short	(.L_155 - .L_154)
.L_154:
        /*002c*/ 	.word	0x00000000
        /*0030*/ 	.short	0x0002
        /*0032*/ 	.short	0x0010
        /*0034*/ 	.byte	0x00, 0xf5, 0x21, 0x00


	//----- nvinfo : EIATTR_KPARAM_INFO
	.align		4
.L_155:
        /*0038*/ 	.byte	0x04, 0x17
        /*003a*/ 	.short	(.L_157 - .L_156)
.L_156:
        /*003c*/ 	.word	0x00000000
        /*0040*/ 	.short	0x0001
        /*0042*/ 	.short	0x0008
        /*0044*/ 	.byte	0x00, 0xf5, 0x21, 0x00


	//----- nvinfo : EIATTR_KPARAM_INFO
	.align		4
.L_157:
        /*0048*/ 	.byte	0x04, 0x17
        /*004a*/ 	.short	(.L_159 - .L_158)
.L_158:
        /*004c*/ 	.word	0x00000000
        /*0050*/ 	.short	0x0000
        /*0052*/ 	.short	0x0000
        /*0054*/ 	.byte	0x00, 0xf5, 0x21, 0x00


	//----- nvinfo : EIATTR_SPARSE_MMA_MASK
	.align		4
.L_159:
        /*0058*/ 	.byte	0x03, 0x50
        /*005a*/ 	.short	0x0000


	//----- nvinfo : EIATTR_MAXREG_COUNT
	.align		4
        /*005c*/ 	.byte	0x03, 0x1b
        /*005e*/ 	.short	0x00ff


	//----- nvinfo : EIATTR_NUM_BARRIERS
	.align		4
        /*0060*/ 	.byte	0x02, 0x4c
        /*0062*/ 	.byte	0x01
	.zero		1


	//----- nvinfo : EIATTR_MERCURY_ISA_VERSION
	.align		4
        /*0064*/ 	.byte	0x03, 0x5f
        /*0066*/ 	.short	0x0101


	//----- nvinfo : EIATTR_UNUSED_LOAD_BYTE_OFFSET
	.align		4
        /*0068*/ 	.byte	0x04, 0x44
        /*006a*/ 	.short	(.L_161 - .L_160)


	//   ....[0]....
.L_160:
        /*006c*/ 	.word	0x00000cd0
        /*0070*/ 	.word	0x0000ff0f


	//----- nvinfo : EIATTR_VRC_CTA_INIT_COUNT
	.align		4
.L_161:
        /*0074*/ 	.byte	0x02, 0x4a
	.zero		1
	.zero		1


	//----- nvinfo : EIATTR_EXIT_INSTR_OFFSETS
	.align		4
        /*0078*/ 	.byte	0x04, 0x1c
        /*007a*/ 	.short	(.L_163 - .L_162)


	//   ....[0]....
.L_162:
        /*007c*/ 	.word	0x00000c80


	//   ....[1]....
        /*0080*/ 	.word	0x00000f60


	//----- nvinfo : EIATTR_CRS_STACK_SIZE
	.align		4
.L_163:
        /*0084*/ 	.byte	0x04, 0x1e
        /*0086*/ 	.short	(.L_165 - .L_164)
.L_164:
        /*0088*/ 	.word	0x00000000


	//----- nvinfo : EIATTR_CBANK_PARAM_SIZE
	.align		4
.L_165:
        /*008c*/ 	.byte	0x03, 0x19
        /*008e*/ 	.short	0x0028


	//----- nvinfo : EIATTR_PARAM_CBANK
	.align		4
        /*0090*/ 	.byte	0x04, 0x0a
        /*0092*/ 	.short	(.L_167 - .L_166)
	.align		4
.L_166:
        /*0094*/ 	.word	index@(.nv.constant0._Z30compute_energy_features_kernelPKfS0_S0_iP14EnergyFeatures)
        /*0098*/ 	.short	0x0380
        /*009a*/ 	.short	0x0028


	//----- nvinfo : EIATTR_SW_WAR
	.align		4
.L_167:
        /*009c*/ 	.byte	0x04, 0x36
        /*009e*/ 	.short	(.L_169 - .L_168)
.L_168:
        /*00a0*/ 	.word	0x00000008
.L_169:


//--------------------- .nv.info._Z30compute_lag_correlation_kernelPKfS0_iiPf --------------------------
	.section	.nv.info._Z30compute_lag_correlation_kernelPKfS0_iiPf,"",@"SHT_CUDA_INFO"
	.sectionflags	@""
	.align	4


	//----- nvinfo : EIATTR_CUDA_API_VERSION
	.align		4
        /*0000*/ 	.byte	0x04, 0x37
        /*0002*/ 	.short	(.L_171 - .L_170)
.L_170:
        /*0004*/ 	.word	0x00000082


	//----- nvinfo : EIATTR_KPARAM_INFO
	.align		4
.L_171:
        /*0008*/ 	.byte	0x04, 0x17
        /*000a*/ 	.short	(.L_173 - .L_172)
.L_172:
        /*000c*/ 	.word	0x00000000
        /*0010*/ 	.short	0x0004
        /*0012*/ 	.short	0x0018
        /*0014*/ 	.byte	0x00, 0xf5, 0x21, 0x00


	//----- nvinfo : EIATTR_KPARAM_INFO
	.align		4
.L_173:
        /*0018*/ 	.byte	0x04, 0x17
        /*001a*/ 	.short	(.L_175 - .L_174)
.L_174:
        /*001c*/ 	.word	0x00000000
        /*0020*/ 	.short	0x0003
        /*0022*/ 	.short	0x0014
        /*0024*/ 	.byte	0x00, 0xf0, 0x11, 0x00


	//----- nvinfo : EIATTR_KPARAM_INFO
	.align		4
.L_175:
        /*0028*/ 	.byte	0x04, 0x17
        /*002a*/ 	.short	(.L_177 - .L_176)
.L_176:
        /*002c*/ 	.word	0x00000000
        /*0030*/ 	.short	0x0002
        /*0032*/ 	.short	0x0010
        /*0034*/ 	.byte	0x00, 0xf0, 0x11, 0x00


	//----- nvinfo : EIATTR_KPARAM_INFO
	.align		4
.L_177:
        /*0038*/ 	.byte	0x04, 0x17
        /*003a*/ 	.short	(.L_179 - .L_178)
.L_178:
        /*003c*/ 	.word	0x00000000
        /*0040*/ 	.short	0x0001
        /*0042*/ 	.short	0x0008
        /*0044*/ 	.byte	0x00, 0xf5, 0x21, 0x00


	//----- nvinfo : EIATTR_KPARAM_INFO
	.align		4
.L_179:
        /*0048*/ 	.byte	0x04, 0x17
        /*004a*/ 	.short	(.L_181 - .L_180)
.L_180:
        /*004c*/ 	.word	0x00000000
        /*0050*/ 	.short	0x0000
        /*0052*/ 	.short	0x0000
        /*0054*/ 	.byte	0x00, 0xf5, 0x21, 0x00


	//----- nvinfo : EIATTR_SPARSE_MMA_MASK
	.align		4
.L_181:
        /*0058*/ 	.byte	0x03, 0x50
        /*005a*/ 	.short	0x0000


	//----- nvinfo : EIATTR_MAXREG_COUNT
	.align		4
        /*005c*/ 	.byte	0x03, 0x1b
        /*005e*/ 	.short	0x00ff


	//----- nvinfo : EIATTR_NUM_BARRIERS
	.align		4
        /*0060*/ 	.byte	0x02, 0x4c
        /*0062*/ 	.byte	0x01
	.zero		1


	//----- nvinfo : EIATTR_MERCURY_ISA_VERSION
	.align		4
        /*0064*/ 	.byte	0x03, 0x5f
        /*0066*/ 	.short	0x0101


	//----- nvinfo : EIATTR_VRC_CTA_INIT_COUNT
	.align		4
        /*0068*/ 	.byte	0x02, 0x4a
	.zero		1
	.zero		1


	//----- nvinfo : EIATTR_EXIT_INSTR_OFFSETS
	.align		4
        /*006c*/ 	.byte	0x04, 0x1c
        /*006e*/ 	.short	(.L_183 - .L_182)


	//   ....[0]....
.L_182:
        /*0070*/ 	.word	0x00000040


	//   ....[1]....
        /*0074*/ 	.word	0x00000560


	//   ....[2]....
        /*0078*/ 	.word	0x00000990


	//----- nvinfo : EIATTR_CRS_STACK_SIZE
	.align		4
.L_183:
        /*007c*/ 	.byte	0x04, 0x1e
        /*007e*/ 	.short	(.L_185 - .L_184)
.L_184:
        /*0080*/ 	.word	0x00000000


	//----- nvinfo : EIATTR_CBANK_PARAM_SIZE
	.align		4
.L_185:
        /*0084*/ 	.byte	0x03, 0x19
        /*0086*/ 	.short	0x0020


	//----- nvinfo : EIATTR_PARAM_CBANK
	.align		4
        /*0088*/ 	.byte	0x04, 0x0a
        /*008a*/ 	.short	(.L_187 - .L_186)
	.align		4
.L_186:
        /*008c*/ 	.word	index@(.nv.constant0._Z30compute_lag_correlation_kernelPKfS0_iiPf)
        /*0090*/ 	.short	0x0380
        /*0092*/ 	.short	0x0020


	//----- nvinfo : EIATTR_SW_WAR
	.align		4
.L_187:
        /*0094*/ 	.byte	0x04, 0x36
        /*0096*/ 	.short	(.L_189 - .L_188)
.L_188:
        /*0098*/ 	.word	0x00000008
.L_189:


//--------------------- .nv.info._Z31compute_weather_coupling_kernelPKfS0_S0_iP23WeatherCouplingFeatures --------------------------
	.section	.nv.info._Z31compute_weather_coupling_kernelPKfS0_S0_iP23WeatherCouplingFeatures,"",@"SHT_CUDA_INFO"
	.sectionflags	@""
	.align	4


	//----- nvinfo : EIATTR_CUDA_API_VERSION
	.align		4
        /*0000*/ 	.byte	0x04, 0x37
        /*0002*/ 	.short	(.L_191 - .L_190)
.L_190:
        /*0004*/ 	.word	0x00000082


	//----- nvinfo : EIATTR_KPARAM_INFO
	.align		4
.L_191:
        /*0008*/ 	.byte	0x04, 0x17
        /*000a*/ 	.short	(.L_193 - .L_192)
.L_192:
        /*000c*/ 	.word	0x00000000
        /*0010*/ 	.short	0x0004
        /*0012*/ 	.short	0x0020
        /*0014*/ 	.byte	0x00, 0xf5, 0x21, 0x00


	//----- nvinfo : EIATTR_KPARAM_INFO
	.align		4
.L_193:
        /*0018*/ 	.byte	0x04, 0x17
        /*001a*/ 	.short	(.L_195 - .L_194)
.L_194:
        /*001c*/ 	.word	0x00000000
        /*0020*/ 	.short	0x0003
        /*0022*/ 	.short	0x0018
        /*0024*/ 	.byte	0x00, 0xf0, 0x11, 0x00


	//----- nvinfo : EIATTR_KPARAM_INFO
	.align		4
.L_195:
        /*0028*/ 	.byte	0x04, 0x17
        /*002a*/ 	.short	(.L_197 - .L_196)
.L_196:
        /*002c*/ 	.word	0x00000000
        /*0030*/ 	.short	0x0002
        /*0032*/ 	.short	0x0010
        /*0034*/ 	.byte	0x00, 0xf5, 0x21, 0x00


	//----- nvinfo : EIATTR_KPARAM_INFO
	.align		4
.L_197:
        /*0038*/ 	.byte	0x04, 0x17
        /*003a*/ 	.short	(.L_199 - .L_198)
.L_198:
        /*003c*/ 	.word	0x00000000
        /*0040*/ 	.short	0x0001
        /*0042*/ 	.short	0x0008
        /*0044*/ 	.byte	0x00, 0xf5, 0x21, 0x00


	//----- nvinfo : EIATTR_KPARAM_INFO
	.align		4
.L_199:
        /*0048*/ 	.byte	0x04, 0x17
        /*004a*/ 	.short	(.L_201 - .L_200)
.L_200:
        /*004c*/ 	.word	0x00000000
        /*0050*/ 	.short	0x0000
        /*0052*/ 	.short	0x0000
        /*0054*/ 	.byte	0x00, 0xf5, 0x21, 0x00


	//----- nvinfo : EIATTR_SPARSE_MMA_MASK
	.align		4
.L_201:
        /*0058*/ 	.byte	0x03, 0x50
        /*005a*/ 	.short	0x0000


	//----- nvinfo : EIATTR_MAXREG_COUNT
	.align		4
        /*005c*/ 	.byte	0x03, 0x1b
        /*005e*/ 	.short	0x00ff


	//----- nvinfo : EIATTR_NUM_BARRIERS
	.align		4
        /*0060*/ 	.byte	0x02, 0x4c
        /*0062*/ 	.byte	0x01
	.zero		1


	//----- nvinfo : EIATTR_MERCURY_ISA_VERSION
	.align		4
        /*0064*/ 	.byte	0x03, 0x5f
        /*0066*/ 	.short	0x0101


	//----- nvinfo : EIATTR_VRC_CTA_INIT_COUNT
	.align		4
        /*0068*/ 	.byte	0x02, 0x4a
	.zero		1
	.zero		1


	//----- nvinfo : EIATTR_EXIT_INSTR_OFFSETS
	.align		4
        /*006c*/ 	.byte	0x04, 0x1c
        /*006e*/ 	.short	(.L_203 - .L_202)


	//   ....[0]....
.L_202:
        /*0070*/ 	.word	0x000004d0


	//   ....[1]....
        /*0074*/ 	.word	0x00000980


	//----- nvinfo : EIATTR_CRS_STACK_SIZE
	.align		4
.L_203:
        /*0078*/ 	.byte	0x04, 0x1e
        /*007a*/ 	.short	(.L_205 - .L_204)
.L_204:
        /*007c*/ 	.word	0x00000000


	//----- nvinfo : EIATTR_CBANK_PARAM_SIZE
	.align		4
.L_205:
        /*0080*/ 	.byte	0x03, 0x19
        /*0082*/ 	.short	0x0028


	//----- nvinfo : EIATTR_PARAM_CBANK
	.align		4
        /*0084*/ 	.byte	0x04, 0x0a
        /*0086*/ 	.short	(.L_207 - .L_206)
	.align		4
.L_206:
        /*0088*/ 	.word	index@(.nv.constant0._Z31compute_weather_coupling_kernelPKfS0_S0_iP23WeatherCouplingFeatures)
        /*008c*/ 	.short	0x0380
        /*008e*/ 	.short	0x0028


	//----- nvinfo : EIATTR_SW_WAR
	.align		4
.L_207:
        /*0090*/ 	.byte	0x04, 0x36
        /*0092*/ 	.short	(.L_209 - .L_208)
.L_208:
        /*0094*/ 	.word	0x00000008
.L_209:


//--------------------- .nv.info._Z18compute_mad_kernelPKfifPfP18ExtendedStatistics --------------------------
	.section	.nv.info._Z18compute_mad_kernelPKfifPfP18ExtendedStatistics,"",@"SHT_CUDA_INFO"
	.sectionflags	@""
	.align	4


	//----- nvinfo : EIATTR_CUDA_API_VERSION
	.align		4
        /*0000*/ 	.byte	0x04, 0x37
        /*0002*/ 	.short	(.L_211 - .L_210)
.L_210:
        /*0004*/ 	.word	0x00000082


	//----- nvinfo : EIATTR_KPARAM_INFO
	.align		4
.L_211:
        /*0008*/ 	.byte	0x04, 0x17
        /*000a*/ 	.short	(.L_213 - .L_212)
.L_212:
        /*000c*/ 	.word	0x00000000
        /*0010*/ 	.short	0x0004
        /*0012*/ 	.short	0x0018
        /*0014*/ 	.byte	0x00, 0xf5, 0x21, 0x00


	//----- nvinfo : EIATTR_KPARAM_INFO
	.align		4
.L_213:
        /*0018*/ 	.byte	0x04, 0x17
        /*001a*/ 	.short	(.L_215 - .L_214)
.L_214:
        /*001c*/ 	.word	0x00000000
        /*0020*/ 	.short	0x0003
        /*0022*/ 	.short	0x0010
        /*0024*/ 	.byte	0x00, 0xf5, 0x21, 0x00


	//----- nvinfo : EIATTR_KPARAM_INFO
	.align		4
.L_215:
        /*0028*/ 	.byte	0x04, 0x17
        /*002a*/ 	.short	(.L_217 - .L_216)
.L_216:
        /*002c*/ 	.word	0x00000000
        /*0030*/ 	.short	0x0002
        /*0032*/ 	.short	0x000c
        /*0034*/ 	.byte	0x00, 0xf0, 0x11, 0x00


	//----- nvinfo : EIATTR_KPARAM_INFO
	.align		4
.L_217:
        /*0038*/ 	.byte	0x04, 0x17
        /*003a*/ 	.short	(.L_219 - .L_218)
.L_218:
        /*003c*/ 	.word	0x00000000
        /*0040*/ 	.short	0x0001
        /*0042*/ 	.short	0x0008
        /*0044*/ 	.byte	0x00, 0xf0, 0x11, 0x00


	//----- nvinfo : EIATTR_KPARAM_INFO
	.align		4
.L_219:
        /*0048*/ 	.byte	0x04, 0x17
        /*004a*/ 	.short	(.L_221 - .L_220)
.L_220:
        /*004c*/ 	.word	0x00000000
        /*0050*/ 	.short	0x0000
        /*0052*/ 	.short	0x0000
        /*0054*/ 	.byte	0x00, 0xf5, 0x21, 0x00


	//----- nvinfo : EIATTR_SPARSE_MMA_MASK
	.align		4
.L_221:
        /*0058*/ 	.byte	0x03, 0x50
        /*005a*/ 	.short	0x0000


	//----- nvinfo : EIATTR_MAXREG_COUNT
	.align		4
        /*005c*/ 	.byte	0x03, 0x1b
        /*005e*/ 	.short	0x00ff


	//----- nvinfo : EIATTR_NUM_BARRIERS
	.align		4
        /*0060*/ 	.byte	0x02, 0x4c
        /*0062*/ 	.byte	0x01
	.zero		1


	//----- nvinfo : EIATTR_MERCURY_ISA_VERSION
	.align		4
        /*0064*/ 	.byte	0x03, 0x5f
        /*0066*/ 	.short	0x0101


	//----- nvinfo : EIATTR_VRC_CTA_INIT_COUNT
	.align		4
        /*0068*/ 	.byte	0x02, 0x4a
	.zero		1
	.zero		1


	//----- nvinfo : EIATTR_EXIT_INSTR_OFFSETS
	.align		4
        /*006c*/ 	.byte	0x04, 0x1c
        /*006e*/ 	.short	(.L_223 - .L_222)


	//   ....[0]....
.L_222:
        /*0070*/ 	.word	0x00000160


	//   ....[1]....
        /*0074*/ 	.word	0x00000900


	//----- nvinfo : EIATTR_CRS_STACK_SIZE
	.align		4
.L_223:
        /*0078*/ 	.byte	0x04, 0x1e
        /*007a*/ 	.short	(.L_225 - .L_224)
.L_224:
        /*007c*/ 	.word	0x00000000


	//----- nvinfo : EIATTR_CBANK_PARAM_SIZE
	.align		4
.L_225:
        /*0080*/ 	.byte	0x03, 0x19
        /*0082*/ 	.short	0x0020


	//----- nvinfo : EIATTR_PARAM_CBANK
	.align		4
        /*0084*/ 	.byte	0x04, 0x0a
        /*0086*/ 	.short	(.L_227 - .L_226)
	.align		4
.L_226:
        /*0088*/ 	.word	index@(.nv.constant0._Z18compute_mad_kernelPKfifPfP18ExtendedStatistics)
        /*008c*/ 	.short	0x0380
        /*008e*/ 	.short	0x0020


	//----- nvinfo : EIATTR_SW_WAR
	.align		4
.L_227:
        /*0090*/ 	.byte	0x04, 0x36
        /*0092*/ 	.short	(.L_229 - .L_228)
.L_228:
        /*0094*/ 	.word	0x00000008
.L_229:


//--------------------- .nv.info._Z23finalize_moments_kernelP18ExtendedStatisticsi --------------------------
	.section	.nv.info._Z23finalize_moments_kernelP18ExtendedStatisticsi,"",@"SHT_CUDA_INFO"
	.sectionflags	@""
	.align	4


	//----- nvinfo : EIATTR_CUDA_API_VERSION
	.align		4
        /*0000*/ 	.byte	0x04, 0x37
        /*0002*/ 	.short	(.L_231 - .L_230)
.L_230:
        /*0004*/ 	.word	0x00000082


	//----- nvinfo : EIATTR_KPARAM_INFO
	.align		4
.L_231:
        /*0008*/ 	.byte	0x04, 0x17
        /*000a*/ 	.short	(.L_233 - .L_232)
.L_232:
        /*000c*/ 	.word	0x00000000
        /*0010*/ 	.short	0x0001
        /*0012*/ 	.short	0x0008
        /*0014*/ 	.byte	0x00, 0xf0, 0x11, 0x00


	//----- nvinfo : EIATTR_KPARAM_INFO
	.align		4
.L_233:
        /*0018*/ 	.byte	0x04, 0x17
        /*001a*/ 	.short	(.L_235 - .L_234)
.L_234:
        /*001c*/ 	.word	0x00000000
        /*0020*/ 	.short	0x0000
        /*0022*/ 	.short	0x0000
        /*0024*/ 	.byte	0x00, 0xf5, 0x21, 0x00


	//----- nvinfo : EIATTR_SPARSE_MMA_MASK
	.align		4
.L_235:
        /*0028*/ 	.byte	0x03, 0x50
        /*002a*/ 	.short	0x0000


	//----- nvinfo : EIATTR_MAXREG_COUNT
	.align		4
        /*002c*/ 	.byte	0x03, 0x1b
        /*002e*/ 	.short	0x00ff


	//----- nvinfo : EIATTR_MERCURY_ISA_VERSION
	.align		4
        /*0030*/ 	.byte	0x03, 0x5f
        /*0032*/ 	.short	0x0101


	//----- nvinfo : EIATTR_VRC_CTA_INIT_COUNT
	.align		4
        /*0034*/ 	.byte	0x02, 0x4a
	.zero		1
	.zero		1


	//----- nvinfo : EIATTR_EXIT_INSTR_OFFSETS
	.align		4
        /*0038*/ 	.byte	0x04, 0x1c
        /*003a*/ 	.short	(.L_237 - .L_236)


	//   ....[0]....
.L_236:
        /*003c*/ 	.word	0x00000040


	//   ....[1]....
        /*0040*/ 	.word	0x00000260


	//----- nvinfo : EIATTR_CRS_STACK_SIZE
	.align		4
.L_237:
        /*0044*/ 	.byte	0x04, 0x1e
        /*0046*/ 	.short	(.L_239 - .L_238)
.L_238:
        /*0048*/ 	.word	0x00000000


	//----- nvinfo : EIATTR_CBANK_PARAM_SIZE
	.align		4
.L_239:
        /*004c*/ 	.byte	0x03, 0x19
        /*004e*/ 	.short	0x000c


	//----- nvinfo : EIATTR_PARAM_CBANK
	.align		4
        /*0050*/ 	.byte	0x04, 0x0a
        /*0052*/ 	.short	(.L_241 - .L_240)
	.align		4
.L_240:
        /*0054*/ 	.word	index@(.nv.constant0._Z23finalize_moments_kernelP18ExtendedStatisticsi)
        /*0058*/ 	.short	0x0380
        /*005a*/ 	.short	0x000c


	//----- nvinfo : EIATTR_SW_WAR
	.align		4
.L_241:
        /*005c*/ 	.byte	0x04, 0x36
        /*005e*/ 	.short	(.L_243 - .L_242)
.L_242:
        /*0060*/ 	.word	0x00000008
.L_243:


//--------------------- .nv.info._Z22compute_moments_kernelPKfiffP18ExtendedStatistics --------------------------
	.section	.nv.info._Z22compute_moments_kernelPKfiffP18ExtendedStatistics,"",@"SHT_CUDA_INFO"
	.sectionflags	@""
	.align	4


	//----- nvinfo : EIATTR_CUDA_API_VERSION
	.align		4
        /*0000*/ 	.byte	0x04, 0x37
        /*0002*/ 	.short	(.L_245 - .L_244)
.L_244:
        /*0004*/ 	.word	0x00000082


	//----- nvinfo : EIATTR_KPARAM_INFO
	.align		4
.L_245:
        /*0008*/ 	.byte	0x04, 0x17
        /*000a*/ 	.short	(.L_247 - .L_246)
.L_246:
        /*000c*/ 	.word	0x00000000
        /*0010*/ 	.short	0x0004
        /*0012*/ 	.short	0x0018
        /*0014*/ 	.byte	0x00, 0xf5, 0x21, 0x00


	//----- nvinfo : EIATTR_KPARAM_INFO
	.align		4
.L_247:
        /*0018*/ 	.byte	0x04, 0x17
        /*001a*/ 	.short	(.L_249 - .L_248)
.L_248:
        /*001c*/ 	.word	0x00000000
        /*0020*/ 	.short	0x0003
        /*0022*/ 	.short	0x0010
        /*0024*/ 	.byte	0x00, 0xf0, 0x11, 0x00


	//----- nvinfo : EIATTR_KPARAM_INFO
	.align		4
.L_249:
        /*0028*/ 	.byte	0x04, 0x17
        /*002a*/ 	.short	(.L_251 - .L_250)
.L_250:
        /*002c*/ 	.word	0x00000000
        /*0030*/ 	.short	0x0002
        /*0032*/ 	.short	0x000c
        /*0034*/ 	.byte	0x00, 0xf0, 0x11, 0x00


	//----- nvinfo : EIATTR_KPARAM_INFO
	.align		4
.L_251:
        /*0038*/ 	.byte	0x04, 0x17
        /*003a*/ 	.short	(.L_253 - .L_252)
.L_252:
        /*003c*/ 	.word	0x00000000
        /*0040*/ 	.short	0x0001
        /*0042*/ 	.short	0x0008
        /*0044*/ 	.byte	0x00, 0xf0, 0x11, 0x00


	//----- nvinfo : EIATTR_KPARAM_INFO
	.align		4
.L_253:
        /*0048*/ 	.byte	0x04, 0x17
        /*004a*/ 	.short	(.L_255 - .L_254)
.L_254:
        /*004c*/ 	.word	0x00000000
        /*0050*/ 	.short	0x0000
        /*0052*/ 	.short	0x0000
        /*0054*/ 	.byte	0x00, 0xf5, 0x21, 0x00


	//----- nvinfo : EIATTR_SPARSE_MMA_MASK
	.align		4
.L_255:
        /*0058*/ 	.byte	0x03, 0x50
        /*005a*/ 	.short	0x0000


	//----- nvinfo : EIATTR_MAXREG_COUNT
	.align		4
        /*005c*/ 	.byte	0x03, 0x1b
        /*005e*/ 	.short	0x00ff


	//----- nvinfo : EIATTR_NUM_BARRIERS
	.align		4
        /*0060*/ 	.byte	0x02, 0x4c
        /*0062*/ 	.byte	0x01
	.zero		1


	//----- nvinfo : EIATTR_MERCURY_ISA_VERSION
	.align		4
        /*0064*/ 	.byte	0x03, 0x5f
        /*0066*/ 	.short	0x0101


	//----- nvinfo : EIATTR_VRC_CTA_INIT_COUNT
	.align		4
        /*0068*/ 	.byte	0x02, 0x4a
	.zero		1
	.zero		1


	//----- nvinfo : EIATTR_EXIT_INSTR_OFFSETS
	.align		4
        /*006c*/ 	.byte	0x04, 0x1c
        /*006e*/ 	.short	(.L_257 - .L_256)


	//   ....[0]....
.L_256:
        /*0070*/ 	.word	0x00000c30


	//   ....[1]....
        /*0074*/ 	.word	0x00000d00


	//----- nvinfo : EIATTR_CRS_STACK_SIZE
	.align		4
.L_257:
        /*0078*/ 	.byte	0x04, 0x1e
        /*007a*/ 	.short	(.L_259 - .L_258)
.L_258:
        /*007c*/ 	.word	0x00000000


	//----- nvinfo : EIATTR_CBANK_PARAM_SIZE
	.align		4
.L_259:
        /*0080*/ 	.byte	0x03, 0x19
        /*0082*/ 	.short	0x0020


	//----- nvinfo : EIATTR_PARAM_CBANK
	.align		4
        /*0084*/ 	.byte	0x04, 0x0a
        /*0086*/ 	.short	(.L_261 - .L_260)
	.align		4
.L_260:
        /*0088*/ 	.word	index@(.nv.constant0._Z22compute_moments_kernelPKfiffP18ExtendedStatistics)
        /*008c*/ 	.short	0x0380
        /*008e*/ 	.short	0x0020


	//----- nvinfo : EIATTR_SW_WAR
	.align		4
.L_261:
        /*0090*/ 	.byte	0x04, 0x36
        /*0092*/ 	.short	(.L_263 - .L_262)
.L_262:
        /*0094*/ 	.word	0x00000008
.L_263:


//--------------------- .nv.info._Z26compute_percentiles_kernelPKfiffP18ExtendedStatistics --------------------------
	.section	.nv.info._Z26compute_percentiles_kernelPKfiffP18ExtendedStatistics,"",@"SHT_CUDA_INFO"
	.sectionflags	@""
	.align	4


	//----- nvinfo : EIATTR_CUDA_API_VERSION
	.align		4
        /*0000*/ 	.byte	0x04, 0x37
        /*0002*/ 	.short	(.L_265 - .L_264)
.L_264:
        /*0004*/ 	.word	0x00000082


	//----- nvinfo : EIATTR_KPARAM_INFO
	.align		4
.L_265:
        /*0008*/ 	.byte	0x04, 0x17
        /*000a*/ 	.short	(.L_267 - .L_266)
.L_266:
        /*000c*/ 	.word	0x00000000
        /*0010*/ 	.short	0x0004
        /*0012*/ 	.short	0x0018
        /*0014*/ 	.byte	0x00, 0xf5, 0x21, 0x00


	//----- nvinfo : EIATTR_KPARAM_INFO
	.align		4
.L_267:
        /*0018*/ 	.byte	0x04, 0x17
        /*001a*/ 	.short	(.L_269 - .L_268)
.L_268:
        /*001c*/ 	.word	0x00000000
        /*0020*/ 	.short	0x0003
        /*0022*/ 	.short	0x0010
        /*0024*/ 	.byte	0x00, 0xf0, 0x11, 0x00


	//----- nvinfo : EIATTR_KPARAM_INFO
	.align		4
.L_269:
        /*0028*/ 	.byte	0x04, 0x17
        /*002a*/ 	.short	(.L_271 - .L_270)
.L_270:
        /*002c*/ 	.word	0x00000000
        /*0030*/ 	.short	0x0002
        /*0032*/ 	.short	0x000c
        /*0034*/ 	.byte	0x00, 0xf0, 0x11, 0x00


	//----- nvinfo : EIATTR_KPARAM_INFO
	.align		4
.L_271:
        /*0038*/ 	.byte	0x04, 0x17
        /*003a*/ 	.short	(.L_273 - .L_272)
.L_272:
        /*003c*/ 	.word	0x00000000
        /*0040*/ 	.short	0x0001
        /*0042*/ 	.short	0x0008
        /*0044*/ 	.byte	0x00, 0xf0, 0x11, 0x00


	//----- nvinfo : EIATTR_KPARAM_INFO
	.align		4
.L_273:
        /*0048*/ 	.byte	0x04, 0x17
        /*004a*/ 	.short	(.L_275 - .L_274)
.L_274:
        /*004c*/ 	.word	0x00000000
        /*0050*/ 	.short	0x0000
        /*0052*/ 	.short	0x0000
        /*0054*/ 	.byte	0x00, 0xf5, 0x21, 0x00


	//----- nvinfo : EIATTR_SPARSE_MMA_MASK
	.align		4
.L_275:
        /*0058*/ 	.byte	0x03, 0x50
        /*005a*/ 	.short	0x0000


	//----- nvinfo : EIATTR_MAXREG_COUNT
	.align		4
        /*005c*/ 	.byte	0x03, 0x1b
        /*005e*/ 	.short	0x00ff


	//----- nvinfo : EIATTR_NUM_BARRIERS
	.align		4
        /*0060*/ 	.byte	0x02, 0x4c
        /*0062*/ 	.byte	0x01
	.zero		1


	//----- nvinfo : EIATTR_MERCURY_ISA_VERSION
	.align		4
        /*0064*/ 	.byte	0x03, 0x5f
        /*0066*/ 	.short	0x0101


	//----- nvinfo : EIATTR_VRC_CTA_INIT_COUNT
	.align		4
        /*0068*/ 	.byte	0x02, 0x4a
	.zero		1
	.zero		1


	//----- nvinfo : EIATTR_EXIT_INSTR_OFFSETS
	.align		4
        /*006c*/ 	.byte	0x04, 0x1c
        /*006e*/ 	.short	(.L_277 - .L_276)


	//   ....[0]....
.L_276:
        /*0070*/ 	.word	0x00000420


	//   ....[1]....
        /*0074*/ 	.word	0x00002060


	//----- nvinfo : EIATTR_CRS_STACK_SIZE
	.align		4
.L_277:
        /*0078*/ 	.byte	0x04, 0x1e
        /*007a*/ 	.short	(.L_279 - .L_278)
.L_278:
        /*007c*/ 	.word	0x00000000


	//----- nvinfo : EIATTR_CBANK_PARAM_SIZE
	.align		4
.L_279:
        /*0080*/ 	.byte	0x03, 0x19
        /*0082*/ 	.short	0x0020


	//----- nvinfo : EIATTR_PARAM_CBANK
	.align		4
        /*0084*/ 	.byte	0x04, 0x0a
        /*0086*/ 	.short	(.L_281 - .L_280)
	.align		4
.L_280:
        /*0088*/ 	.word	index@(.nv.constant0._Z26compute_percentiles_kernelPKfiffP18ExtendedStatistics)
        /*008c*/ 	.short	0x0380
        /*008e*/ 	.short	0x0020


	//----- nvinfo : EIATTR_SW_WAR
	.align		4
.L_281:
        /*0090*/ 	.byte	0x04, 0x36
        /*0092*/ 	.short	(.L_283 - .L_282)
.L_282:
        /*0094*/ 	.word	0x00000008
.L_283:


//--------------------- .nv.callgraph             --------------------------
	.section	.nv.callgraph,"",@"SHT_CUDA_CALLGRAPH"
	.align	4
	.sectionentsize	8
	.align		4
        /*0000*/ 	.word	0x00000000
	.align		4
        /*0004*/ 	.word	0xffffffff
	.align		4
        /*0008*/ 	.word	0x00000000
	.align		4
        /*000c*/ 	.word	0xfffffffe
	.align		4
        /*0010*/ 	.word	0x00000000
	.align		4
        /*0014*/ 	.word	0xfffffffd
	.align		4
        /*0018*/ 	.word	0x00000000
	.align		4
        /*001c*/ 	.word	0xfffffffc


//--------------------- .nv.constant4             --------------------------
	.section	.nv.constant4,"a",@progbits
	.align	8
	.align		8
.nv.constant4:
        /*0000*/ 	.dword	_ZN34_INTERNAL_6fc4f8ef_4_k_cu_0c8e846e4cuda3std3__45__cpo5beginE
	.align		8
        /*0008*/ 	.dword	_ZN34_INTERNAL_6fc4f8ef_4_k_cu_0c8e846e4cuda3std3__45__cpo3endE
	.align		8
        /*0010*/ 	.dword	_ZN34_INTERNAL_6fc4f8ef_4_k_cu_0c8e846e4cuda3std3__45__cpo6cbeginE
	.align		8
        /*0018*/ 	.dword	_ZN34_INTERNAL_6fc4f8ef_4_k_cu_0c8e846e4cuda3std3__45__cpo4cendE
	.align		8
        /*0020*/ 	.dword	_ZN34_INTERNAL_6fc4f8ef_4_k_cu_0c8e846e4cuda3std3__45__cpo6rbeginE
	.align		8
        /*0028*/ 	.dword	_ZN34_INTERNAL_6fc4f8ef_4_k_cu_0c8e846e4cuda3std3__45__cpo4rendE
	.align		8
        /*0030*/ 	.dword	_ZN34_INTERNAL_6fc4f8ef_4_k_cu_0c8e846e4cuda3std3__45__cpo7crbeginE
	.align		8
        /*0038*/ 	.dword	_ZN34_INTERNAL_6fc4f8ef_4_k_cu_0c8e846e4cuda3std3__45__cpo5crendE
	.align		8
        /*0040*/ 	.dword	_ZN34_INTERNAL_6fc4f8ef_4_k_cu_0c8e846e4cuda3std3__436_GLOBAL__N__6fc4f8ef_4_k_cu_0c8e846e6ignoreE
	.align		8
        /*0048*/ 	.dword	_ZN34_INTERNAL_6fc4f8ef_4_k_cu_0c8e846e4cuda3std3__419piecewise_constructE
	.align		8
        /*0050*/ 	.dword	_ZN34_INTERNAL_6fc4f8ef_4_k_cu_0c8e846e4cuda3std3__48in_placeE
	.align		8
        /*0058*/ 	.dword	_ZN34_INTERNAL_6fc4f8ef_4_k_cu_0c8e846e4cuda3std3__420unreachable_sentinelE
	.align		8
        /*0060*/ 	.dword	_ZN34_INTERNAL_6fc4f8ef_4_k_cu_0c8e846e4cuda3std3__47nulloptE
	.align		8
        /*0068*/ 	.dword	_ZN34_INTERNAL_6fc4f8ef_4_k_cu_0c8e846e4cuda3std3__48unexpectE
	.align		8
        /*0070*/ 	.dword	_ZN34_INTERNAL_6fc4f8ef_4_k_cu_0c8e846e4cuda3std6ranges3__45__cpo4swapE
	.align		8
        /*0078*/ 	.dword	_ZN34_INTERNAL_6fc4f8ef_4_k_cu_0c8e846e4cuda3std6ranges3__45__cpo9iter_moveE
	.align		8
        /*0080*/ 	.dword	_ZN34_INTERNAL_6fc4f8ef_4_k_cu_0c8e846e4cuda3std6ranges3__45__cpo5beginE
	.align		8
        /*0088*/ 	.dword	_ZN34_INTERNAL_6fc4f8ef_4_k_cu_0c8e846e4cuda3std6ranges3__45__cpo3endE
	.align		8
        /*0090*/ 	.dword	_ZN34_INTERNAL_6fc4f8ef_4_k_cu_0c8e846e4cuda3std6ranges3__45__cpo6cbeginE
	.align		8
        /*0098*/ 	.dword	_ZN34_INTERNAL_6fc4f8ef_4_k_cu_0c8e846e4cuda3std6ranges3__45__cpo4cendE
	.align		8
        /*00a0*/ 	.dword	_ZN34_INTERNAL_6fc4f8ef_4_k_cu_0c8e846e4cuda3std6ranges3__45__cpo7advanceE
	.align		8
        /*00a8*/ 	.dword	_ZN34_INTERNAL_6fc4f8ef_4_k_cu_0c8e846e4cuda3std6ranges3__45__cpo9iter_swapE
	.align		8
        /*00b0*/ 	.dword	_ZN34_INTERNAL_6fc4f8ef_4_k_cu_0c8e846e4cuda3std6ranges3__45__cpo4nextE
	.align		8
        /*00b8*/ 	.dword	_ZN34_INTERNAL_6fc4f8ef_4_k_cu_0c8e846e4cuda3std6ranges3__45__cpo4prevE
	.align		8
        /*00c0*/ 	.dword	_ZN34_INTERNAL_6fc4f8ef_4_k_cu_0c8e846e4cuda3std6ranges3__45__cpo4dataE
	.align		8
        /*00c8*/ 	.dword	_ZN34_INTERNAL_6fc4f8ef_4_k_cu_0c8e846e4cuda3std6ranges3__45__cpo5cdataE
	.align		8
        /*00d0*/ 	.dword	_ZN34_INTERNAL_6fc4f8ef_4_k_cu_0c8e846e4cuda3std6ranges3__45__cpo4sizeE
	.align		8
        /*00d8*/ 	.dword	_ZN34_INTERNAL_6fc4f8ef_4_k_cu_0c8e846e4cuda3std6ranges3__45__cpo5ssizeE
	.align		8
        /*00e0*/ 	.dword	_ZN34_INTERNAL_6fc4f8ef_4_k_cu_0c8e846e4cuda3std6ranges3__45__cpo8distanceE
	.align		8
        /*00e8*/ 	.dword	_ZN34_INTERNAL_6fc4f8ef_4_k_cu_0c8e846e6thrust24THRUST_300001_SM_1000_NS6system6detail10sequential3seqE
	.align		8
        /*00f0*/ 	.dword	_ZN34_INTERNAL_6fc4f8ef_4_k_cu_0c8e846e6thrust24THRUST_300001_SM_1000_NS12placeholders2_1E
	.align		8
        /*00f8*/ 	.dword	_ZN34_INTERNAL_6fc4f8ef_4_k_cu_0c8e846e6thrust24THRUST_300001_SM_1000_NS12placeholders2_2E
	.align		8
        /*0100*/ 	.dword	_ZN34_INTERNAL_6fc4f8ef_4_k_cu_0c8e846e6thrust24THRUST_300001_SM_1000_NS12placeholders2_3E
	.align		8
        /*0108*/ 	.dword	_ZN34_INTERNAL_6fc4f8ef_4_k_cu_0c8e846e6thrust24THRUST_300001_SM_1000_NS12placeholders2_4E
	.align		8
        /*0110*/ 	.dword	_ZN34_INTERNAL_6fc4f8ef_4_k_cu_0c8e846e6thrust24THRUST_300001_SM_1000_NS12placeholders2_5E
	.align		8
        /*0118*/ 	.dword	_ZN34_INTERNAL_6fc4f8ef_4_k_cu_0c8e846e6thrust24THRUST_300001_SM_1000_NS12placeholders2_6E
	.align		8
        /*0120*/ 	.dword	_ZN34_INTERNAL_6fc4f8ef_4_k_cu_0c8e846e6thrust24THRUST_300001_SM_1000_NS12placeholders2_7E
	.align		8
        /*0128*/ 	.dword	_ZN34_INTERNAL_6fc4f8ef_4_k_cu_0c8e846e6thrust24THRUST_300001_SM_1000_NS12placeholders2_8E
	.align		8
        /*0130*/ 	.dword	_ZN34_INTERNAL_6fc4f8ef_4_k_cu_0c8e846e6thrust24THRUST_300001_SM_1000_NS12placeholders2_9E
	.align		8
        /*0138*/ 	.dword	_ZN34_INTERNAL_6fc4f8ef_4_k_cu_0c8e846e6thrust24THRUST_300001_SM_1000_NS12placeholders3_10E


//--------------------- .text._ZN3cub18CUB_300001_SM_10006detail11EmptyKernelIvEEvv --------------------------
	.section	.text._ZN3cub18CUB_300001_SM_10006detail11EmptyKernelIvEEvv,"ax",@progbits
	.align	128
        .global         _ZN3cub18CUB_300001_SM_10006detail11EmptyKernelIvEEvv
        .type           _ZN3cub18CUB_300001_SM_10006detail11EmptyKernelIvEEvv,@function
        .size           _ZN3cub18CUB_300001_SM_10006detail11EmptyKernelIvEEvv,(.L_x_280 - _ZN3cub18CUB_300001_SM_10006detail11EmptyKernelIvEEvv)
        .other          _ZN3cub18CUB_300001_SM_10006detail11EmptyKernelIvEEvv,@"STO_CUDA_ENTRY STV_DEFAULT"
_ZN3cub18CUB_300001_SM_10006detail11EmptyKernelIvEEvv:
.text._ZN3cub18CUB_300001_SM_10006detail11EmptyKernelIvEEvv:
[----:B------:R-:W-:Y:S01]  /*0000*/  LDC R1, c[0x0][0x37c] ;  /* 0x0000df00ff017b82 */ /* 0x000fe20000000800 */
[----:B------:R-:W-:Y:S05]  /*0010*/  EXIT ;  /* 0x000000000000794d */ /* 0x000fea0003800000 */
.L_x_0:
[----:B------:R-:W-:-:S00]  /*0020*/  BRA `(.L_x_0) ;  /* 0xfffffffc00fc7947 */ /* 0x000fc0000383ffff */
[----:B------:R-:W-:-:S00]  /*0030*/  NOP ;  /* 0x0000000000007918 */ /* 0x000fc00000000000 */
        /* <DEDUP_REMOVED lines=12> */
.L_x_280:


//--------------------- .text._Z30compute_growth_features_kernelPKfS0_S0_iffffP14GrowthFeatures --------------------------
	.section	.text._Z30compute_growth_features_kernelPKfS0_S0_iffffP14GrowthFeatures,"ax",@progbits
	.align	128
        .global         _Z30compute_growth_features_kernelPKfS0_S0_iffffP14GrowthFeatures
        .type           _Z30compute_growth_features_kernelPKfS0_S0_iffffP14GrowthFeatures,@function
        .size           _Z30compute_growth_features_kernelPKfS0_S0_iffffP14GrowthFeatures,(.L_x_270 - _Z30compute_growth_features_kernelPKfS0_S0_iffffP14GrowthFeatures)
        .other          _Z30compute_growth_features_kernelPKfS0_S0_iffffP14GrowthFeatures,@"STO_CUDA_ENTRY STV_DEFAULT"
_Z30compute_growth_features_kernelPKfS0_S0_iffffP14GrowthFeatures:
.text._Z30compute_growth_features_kernelPKfS0_S0_iffffP14GrowthFeatures:
[----:B------:R-:W-:Y:S01]  /*0000*/  LDC R1, c[0x0][0x37c] ;  /* 0x0000df00ff017b82 */ /* 0x000fe20000000800 */
[----:B------:R-:W0:Y:S01]  /*0010*/  S2R R2, SR_TID.X ;  /* 0x0000000000027919 */ /* 0x000e220000002100 */
[----:B------:R-:W1:Y:S01]  /*0020*/  LDCU UR4, c[0x0][0x398] ;  /* 0x00007300ff0477ac */ /* 0x000e620008000800 */
[----:B------:R-:W2:Y:S01]  /*0030*/  LDCU.64 UR6, c[0x0][0x358] ;  /* 0x00006b00ff0677ac */ /* 0x000ea20008000a00 */
[----:B0-----:R-:W-:-:S13]  /*0040*/  ISETP.NE.AND P0, PT, R2, RZ, PT ;  /* 0x000000ff0200720c */ /* 0x001fda0003f05270 */
[----:B------:R-:W0:Y:S01]  /*0050*/  @!P0 S2R R3, SR_CgaCtaId ;  /* 0x0000000000038919 */ /* 0x000e220000008800 */
[----:B------:R-:W-:-:S04]  /*0060*/  @!P0 MOV R0, 0x400 ;  /* 0x0000040000008802 */ /* 0x000fc80000000f00 */
[----:B0-----:R-:W-:-:S05]  /*0070*/  @!P0 LEA R0, R3, R0, 0x18 ;  /* 0x0000000003008211 */ /* 0x001fca00078ec0ff */
[----:B------:R0:W-:Y:S04]  /*0080*/  @!P0 STS.128 [R0], RZ ;  /* 0x000000ff00008388 */ /* 0x0001e80000000c00 */
[----:B------:R0:W-:Y:S01]  /*0090*/  @!P0 STS [R0+0x10], RZ ;  /* 0x000010ff00008388 */ /* 0x0001e20000000800 */
[----:B------:R-:W-:Y:S01]  /*00a0*/  BAR.SYNC.DEFER_BLOCKING 0x0 ;  /* 0x0000000000007b1d */ /* 0x000fe20000010000 */
[----:B-1----:R-:W-:-:S13]  /*00b0*/  ISETP.GE.AND P0, PT, R2, UR4, PT ;  /* 0x0000000402007c0c */ /* 0x002fda000bf06270 */
[----:B0-2---:R-:W-:Y:S05]  /*00c0*/  @P0 BRA `(.L_x_1) ;  /* 0x0000000400b80947 */ /* 0x005fea0003800000 */
[----:B------:R-:W0:Y:S08]  /*00d0*/  LDC.64 R8, c[0x0][0x3a0] ;  /* 0x0000e800ff087b82 */ /* 0x000e300000000a00 */
[----:B------:R-:W1:Y:S01]  /*00e0*/  LDC R6, c[0x0][0x360] ;  /* 0x0000d800ff067b82 */ /* 0x000e620000000800 */
[----:B0-----:R-:W-:Y:S01]  /*00f0*/  FADD R7, R9, -2 ;  /* 0xc000000009077421 */ /* 0x001fe20000000000 */
[----:B------:R-:W-:Y:S01]  /*0100*/  FADD R8, R8, 2 ;  /* 0x4000000008087421 */ /* 0x000fe20000000000 */
[----:B------:R-:W-:-:S07]  /*0110*/  IMAD.MOV.U32 R9, RZ, RZ, R2 ;  /* 0x000000ffff097224 */ /* 0x000fce00078e0002 */
.L_x_16:
[----:B------:R-:W0:Y:S02]  /*0120*/  LDC.64 R4, c[0x0][0x380] ;  /* 0x0000e000ff047b82 */ /* 0x000e240000000a00 */
[----:B0-----:R-:W-:-:S05]  /*0130*/  IMAD.WIDE R4, R9, 0x4, R4 ;  /* 0x0000000409047825 */ /* 0x001fca00078e0204 */
[----:B------:R-:W2:Y:S01]  /*0140*/  LDG.E R0, desc[UR6][R4.64] ;  /* 0x0000000604007981 */ /* 0x000ea2000c1e1900 */
[----:B------:R-:W-:Y:S05]  /*0150*/  YIELD ;  /* 0x0000000000007946 */ /* 0x000fea0003800000 */
[----:B------:R-:W0:Y:S01]  /*0160*/  S2R R10, SR_CgaCtaId ;  /* 0x00000000000a7919 */ /* 0x000e220000008800 */
[----:B------:R-:W2:Y:S01]  /*0170*/  LDCU UR4, c[0x0][0x39c] ;  /* 0x00007380ff0477ac */ /* 0x000ea20008000800 */
[----:B------:R-:W-:Y:S01]  /*0180*/  MOV R3, 0x400 ;  /* 0x0000040000037802 */ /* 0x000fe20000000f00 */
[----:B------:R-:W-:Y:S03]  /*0190*/  BSSY.RECONVERGENT B0, `(.L_x_2) ;  /* 0x0000008000007945 */ /* 0x000fe60003800200 */
[----:B0-----:R-:W-:Y:S01]  /*01a0*/  LEA R12, R10, R3, 0x18 ;  /* 0x000000030a0c7211 */ /* 0x001fe200078ec0ff */
[----:B--2---:R-:W-:-:S05]  /*01b0*/  FADD R0, R0, -UR4 ;  /* 0x8000000400007e21 */ /* 0x004fca0008000000 */
[----:B------:R-:W-:-:S07]  /*01c0*/  FMNMX R3, RZ, R0, !PT ;  /* 0x00000000ff037209 */ /* 0x000fce0007800000 */
.L_x_3:
[----:B------:R-:W0:Y:S02]  /*01d0*/  LDS R10, [R12] ;  /* 0x000000000c0a7984 */ /* 0x000e240000000800 */
[----:B0-----:R-:W-:-:S05]  /*01e0*/  FADD R11, R3, R10 ;  /* 0x0000000a030b7221 */ /* 0x001fca0000000000 */
[----:B------:R-:W0:Y:S02]  /*01f0*/  ATOMS.CAST.SPIN P0, [R12], R10, R11 ;  /* 0x0000000a0c00758d */ /* 0x000e24000180000b */
[----:B0-----:R-:W-:Y:S05]  /*0200*/  @!P0 BRA `(.L_x_3) ;  /* 0xfffffffc00f08947 */ /* 0x001fea000383ffff */
[----:B------:R-:W-:Y:S05]  /*0210*/  BSYNC.RECONVERGENT B0 ;  /* 0x0000000000007941 */ /* 0x000fea0003800200 */
.L_x_2:
[----:B------:R-:W0:Y:S02]  /*0220*/  LDC.64 R10, c[0x0][0x388] ;  /* 0x0000e200ff0a7b82 */ /* 0x000e240000000a00 */
[----:B0-----:R-:W-:-:S05]  /*0230*/  IMAD.WIDE R10, R9, 0x4, R10 ;  /* 0x00000004090a7825 */ /* 0x001fca00078e020a */
[----:B------:R-:W2:Y:S01]  /*0240*/  LDG.E R0, desc[UR6][R10.64] ;  /* 0x000000060a007981 */ /* 0x000ea2000c1e1900 */
[----:B------:R-:W-:Y:S02]  /*0250*/  HFMA2 R3, -RZ, RZ, 10.90625, 0.015625 ;  /* 0x49742400ff037431 */ /* 0x000fe400000001ff */
[----:B------:R-:W-:Y:S01]  /*0260*/  IMAD.MOV.U32 R12, RZ, RZ, 0x358637bd ;  /* 0x358637bdff0c7424 */ /* 0x000fe200078e00ff */
[----:B------:R-:W-:Y:S03]  /*0270*/  BSSY.RECONVERGENT B0, `(.L_x_4) ;  /* 0x000000d000007945 */ /* 0x000fe60003800200 */
[----:B------:R-:W-:-:S04]  /*0280*/  FFMA R3, R12, -R3, 1 ;  /* 0x3f8000000c037423 */ /* 0x000fc80000000803 */
[----:B------:R-:W-:Y:S01]  /*0290*/  FFMA R3, R3, R12, 9.9999999747524270788e-07 ;  /* 0x358637bd03037423 */ /* 0x000fe2000000000c */
[----:B--2---:R-:W-:-:S04]  /*02a0*/  FMUL R0, R0, 3600 ;  /* 0x4561000000007820 */ /* 0x004fc80000400000 */
[----:B------:R-:W0:Y:S01]  /*02b0*/  FCHK P0, R0, 1000000 ;  /* 0x4974240000007902 */ /* 0x000e220000000000 */
[----:B------:R-:W-:-:S04]  /*02c0*/  FFMA R12, R0, R3, RZ ;  /* 0x00000003000c7223 */ /* 0x000fc800000000ff */
[----:B------:R-:W-:-:S04]  /*02d0*/  FFMA R13, R12, -1000000, R0 ;  /* 0xc97424000c0d7823 */ /* 0x000fc80000000000 */
[----:B------:R-:W-:Y:S01]  /*02e0*/  FFMA R3, R3, R13, R12 ;  /* 0x0000000d03037223 */ /* 0x000fe2000000000c */
[----:B0-----:R-:W-:Y:S06]  /*02f0*/  @!P0 BRA `(.L_x_5) ;  /* 0x0000000000108947 */ /* 0x001fec0003800000 */
[----:B------:R-:W-:Y:S01]  /*0300*/  IMAD.MOV.U32 R3, RZ, RZ, 0x49742400 ;  /* 0x49742400ff037424 */ /* 0x000fe200078e00ff */
[----:B------:R-:W-:-:S07]  /*0310*/  MOV R10, 0x330 ;  /* 0x00000330000a7802 */ /* 0x000fce0000000f00 */
[----:B-1----:R-:W-:Y:S05]  /*0320*/  CALL.REL.NOINC `($__internal_0_$__cuda_sm3x_div_rn_noftz_f32_slowpath) ;  /* 0x0000000c00147944 */ /* 0x002fea0003c00000 */
[----:B------:R-:W-:-:S07]  /*0330*/  IMAD.MOV.U32 R3, RZ, RZ, R0 ;  /* 0x000000ffff037224 */ /* 0x000fce00078e0000 */
.L_x_5:
[----:B------:R-:W-:Y:S05]  /*0340*/  BSYNC.RECONVERGENT B0 ;  /* 0x0000000000007941 */ /* 0x000fea0003800200 */
.L_x_4:
[----:B------:R-:W0:Y:S01]  /*0350*/  S2R R13, SR_CgaCtaId ;  /* 0x00000000000d7919 */ /* 0x000e220000008800 */
[----:B------:R-:W-:Y:S01]  /*0360*/  MOV R12, 0x400 ;  /* 0x00000400000c7802 */ /* 0x000fe20000000f00 */
[----:B------:R-:W-:Y:S03]  /*0370*/  BSSY.RECONVERGENT B0, `(.L_x_6) ;  /* 0x0000007000007945 */ /* 0x000fe60003800200 */
[----:B------:R-:W-:-:S04]  /*0380*/  IADD3 R0, PT, PT, R12, 0x4, RZ ;  /* 0x000000040c007810 */ /* 0x000fc80007ffe0ff */
[----:B0-----:R-:W-:-:S07]  /*0390*/  LEA R0, R13, R0, 0x18 ;  /* 0x000000000d007211 */ /* 0x001fce00078ec0ff */
.L_x_7:
[----:B------:R-:W0:Y:S02]  /*03a0*/  LDS R10, [R0] ;  /* 0x00000000000a7984 */ /* 0x000e240000000800 */
[----:B0-----:R-:W-:-:S05]  /*03b0*/  FADD R11, R3, R10 ;  /* 0x0000000a030b7221 */ /* 0x001fca0000000000 */
[----:B------:R-:W0:Y:S02]  /*03c0*/  ATOMS.CAST.SPIN P0, [R0], R10, R11 ;  /* 0x0000000a0000758d */ /* 0x000e24000180000b */
[----:B0-----:R-:W-:Y:S05]  /*03d0*/  @!P0 BRA `(.L_x_7) ;  /* 0xfffffffc00f08947 */ /* 0x001fea000383ffff */
[----:B------:R-:W-:Y:S05]  /*03e0*/  BSYNC.RECONVERGENT B0 ;  /* 0x0000000000007941 */ /* 0x000fea0003800200 */
.L_x_6:
[----:B------:R-:W0:Y:S02]  /*03f0*/  LDC.64 R10, c[0x0][0x390] ;  /* 0x0000e400ff0a7b82 */ /* 0x000e240000000a00 */
[----:B0-----:R-:W-:-:S05]  /*0400*/  IMAD.WIDE R10, R9, 0x4, R10 ;  /* 0x00000004090a7825 */ /* 0x001fca00078e020a */
[----:B------:R0:W5:Y:S01]  /*0410*/  LDG.E R3, desc[UR6][R10.64] ;  /* 0x000000060a037981 */ /* 0x000162000c1e1900 */
[----:B------:R-:W-:Y:S01]  /*0420*/  VIADD R0, R12, 0x8 ;  /* 0x000000080c007836 */ /* 0x000fe20000000000 */
[----:B------:R-:W-:Y:S04]  /*0430*/  BSSY.RECONVERGENT B0, `(.L_x_8) ;  /* 0x0000006000007945 */ /* 0x000fe80003800200 */
[----:B------:R-:W-:-:S07]  /*0440*/  LEA R0, R13, R0, 0x18 ;  /* 0x000000000d007211 */ /* 0x000fce00078ec0ff */
.L_x_9:
[----:B0-----:R-:W0:Y:S02]  /*0450*/  LDS R10, [R0] ;  /* 0x00000000000a7984 */ /* 0x001e240000000800 */
[----:B0----5:R-:W-:-:S05]  /*0460*/  FADD R11, R3, R10 ;  /* 0x0000000a030b7221 */ /* 0x021fca0000000000 */
[----:B------:R-:W0:Y:S02]  /*0470*/  ATOMS.CAST.SPIN P0, [R0], R10, R11 ;  /* 0x0000000a0000758d */ /* 0x000e24000180000b */
[----:B0-----:R-:W-:Y:S05]  /*0480*/  @!P0 BRA `(.L_x_9) ;  /* 0xfffffffc00f08947 */ /* 0x001fea000383ffff */
[----:B------:R-:W-:Y:S05]  /*0490*/  BSYNC.RECONVERGENT B0 ;  /* 0x0000000000007941 */ /* 0x000fea0003800200 */
.L_x_8:
[----:B------:R-:W2:Y:S01]  /*04a0*/  LDG.E R0, desc[UR6][R4.64] ;  /* 0x0000000604007981 */ /* 0x000ea2000c1e1900 */
[----:B------:R-:W2:Y:S01]  /*04b0*/  LDCU UR4, c[0x0][0x3a0] ;  /* 0x00007400ff0477ac */ /* 0x000ea20008000800 */
[----:B------:R-:W-:Y:S01]  /*04c0*/  MOV R3, 0x41200000 ;  /* 0x4120000000037802 */ /* 0x000fe20000000f00 */
[----:B------:R-:W-:Y:S01]  /*04d0*/  IMAD.MOV.U32 R10, RZ, RZ, 0x3dcccccd ;  /* 0x3dcccccdff0a7424 */ /* 0x000fe200078e00ff */
[----:B------:R-:W-:Y:S03]  /*04e0*/  BSSY.RECONVERGENT B0, `(.L_x_10) ;  /* 0x000000e000007945 */ /* 0x000fe60003800200 */
[----:B------:R-:W-:-:S04]  /*04f0*/  FFMA R3, -R10, R3, 1 ;  /* 0x3f8000000a037423 */ /* 0x000fc80000000103 */
[----:B------:R-:W-:Y:S01]  /*0500*/  FFMA R3, R3, -R10, -0.10000000149011611938 ;  /* 0xbdcccccd03037423 */ /* 0x000fe2000000080a */
[----:B--2---:R-:W-:-:S04]  /*0510*/  FADD R0, R0, -UR4 ;  /* 0x8000000400007e21 */ /* 0x004fc80008000000 */
[----:B------:R-:W0:Y:S01]  /*0520*/  FCHK P0, |R0|, -10 ;  /* 0xc120000000007902 */ /* 0x000e220000000200 */
[----:B------:R-:W-:-:S04]  /*0530*/  FFMA R10, |R0|, R3, RZ ;  /* 0x00000003000a7223 */ /* 0x000fc800000002ff */
[----:B------:R-:W-:-:S04]  /*0540*/  FFMA R11, R10, 10, |R0| ;  /* 0x412000000a0b7823 */ /* 0x000fc80000000400 */
[----:B------:R-:W-:Y:S01]  /*0550*/  FFMA R3, R3, R11, R10 ;  /* 0x0000000b03037223 */ /* 0x000fe2000000000a */
[----:B0-----:R-:W-:Y:S06]  /*0560*/  @!P0 BRA `(.L_x_11) ;  /* 0x0000000000148947 */ /* 0x001fec0003800000 */
[----:B------:R-:W-:Y:S01]  /*0570*/  FADD R0, |R0|, -RZ ;  /* 0x800000ff00007221 */ /* 0x000fe20000000200 */
[----:B------:R-:W-:Y:S01]  /*0580*/  IMAD.MOV.U32 R3, RZ, RZ, -0x3ee00000 ;  /* 0xc1200000ff037424 */ /* 0x000fe200078e00ff */
[----:B------:R-:W-:-:S07]  /*0590*/  MOV R10, 0x5b0 ;  /* 0x000005b0000a7802 */ /* 0x000fce0000000f00 */
[----:B-1----:R-:W-:Y:S05]  /*05a0*/  CALL.REL.NOINC `($__internal_0_$__cuda_sm3x_div_rn_noftz_f32_slowpath) ;  /* 0x0000000800747944 */ /* 0x002fea0003c00000 */
[----:B------:R-:W-:-:S07]  /*05b0*/  MOV R3, R0 ;  /* 0x0000000000037202 */ /* 0x000fce0000000f00 */
.L_x_11:
[----:B------:R-:W-:Y:S05]  /*05c0*/  BSYNC.RECONVERGENT B0 ;  /* 0x0000000000007941 */ /* 0x000fea0003800200 */
.L_x_10:
[----:B------:R-:W0:Y:S01]  /*05d0*/  S2R R13, SR_CgaCtaId ;  /* 0x00000000000d7919 */ /* 0x000e220000008800 */
[----:B------:R-:W-:Y:S01]  /*05e0*/  MOV R12, 0x400 ;  /* 0x00000400000c7802 */ /* 0x000fe20000000f00 */
[----:B------:R-:W-:Y:S01]  /*05f0*/  BSSY.RECONVERGENT B0, `(.L_x_12) ;  /* 0x0000008000007945 */ /* 0x000fe20003800200 */
[----:B------:R-:W-:-:S03]  /*0600*/  FADD.SAT R3, R3, 1 ;  /* 0x3f80000003037421 */ /* 0x000fc60000002000 */
[----:B------:R-:W-:-:S05]  /*0610*/  VIADD R0, R12, 0xc ;  /* 0x0000000c0c007836 */ /* 0x000fca0000000000 */
[----:B0-----:R-:W-:-:S07]  /*0620*/  LEA R0, R13, R0, 0x18 ;  /* 0x000000000d007211 */ /* 0x001fce00078ec0ff */
.L_x_13:
[----:B------:R-:W0:Y:S02]  /*0630*/  LDS R10, [R0] ;  /* 0x00000000000a7984 */ /* 0x000e240000000800 */
[----:B0-----:R-:W-:-:S05]  /*0640*/  FADD R11, R3, R10 ;  /* 0x0000000a030b7221 */ /* 0x001fca0000000000 */
[----:B------:R-:W0:Y:S02]  /*0650*/  ATOMS.CAST.SPIN P0, [R0], R10, R11 ;  /* 0x0000000a0000758d */ /* 0x000e24000180000b */
[----:B0-----:R-:W-:Y:S05]  /*0660*/  @!P0 BRA `(.L_x_13) ;  /* 0xfffffffc00f08947 */ /* 0x001fea000383ffff */
[----:B------:R-:W-:Y:S05]  /*0670*/  BSYNC.RECONVERGENT B0 ;  /* 0x0000000000007941 */ /* 0x000fea0003800200 */
.L_x_12:
[----:B------:R-:W2:Y:S01]  /*0680*/  LDG.E R4, desc[UR6][R4.64] ;  /* 0x0000000604047981 */ /* 0x000ea2000c1e1900 */
[----:B------:R-:W2:Y:S01]  /*0690*/  LDCU UR4, c[0x0][0x3a0] ;  /* 0x00007400ff0477ac */ /* 0x000ea20008000800 */
[----:B------:R-:W-:Y:S01]  /*06a0*/  IADD3 R10, PT, PT, R12, 0x10, RZ ;  /* 0x000000100c0a7810 */ /* 0x000fe20007ffe0ff */
[----:B------:R-:W-:Y:S03]  /*06b0*/  BSSY.RECONVERGENT B0, `(.L_x_14) ;  /* 0x000000b000007945 */ /* 0x000fe60003800200 */
[----:B------:R-:W-:Y:S01]  /*06c0*/  LEA R10, R13, R10, 0x18 ;  /* 0x0000000a0d0a7211 */ /* 0x000fe200078ec0ff */
[C---:B--2---:R-:W-:Y:S01]  /*06d0*/  FADD R0, R4.reuse, -UR4 ;  /* 0x8000000404007e21 */ /* 0x044fe20008000000 */
[C---:B------:R-:W-:Y:S02]  /*06e0*/  FSETP.GT.AND P0, PT, R4.reuse, R8, PT ;  /* 0x000000080400720b */ /* 0x040fe40003f04000 */
[----:B------:R-:W-:-:S02]  /*06f0*/  FSETP.GEU.AND P1, PT, R4, R7, PT ;  /* 0x000000070400720b */ /* 0x000fc40003f2e000 */
[----:B------:R-:W-:-:S04]  /*0700*/  FSEL R3, |R0|, RZ, P0 ;  /* 0x000000ff00037208 */ /* 0x000fc80000000200 */
[----:B------:R-:W-:-:S07]  /*0710*/  FSEL R3, |R0|, R3, !P1 ;  /* 0x0000000300037208 */ /* 0x000fce0004800200 */
.L_x_15:
[----:B------:R-:W0:Y:S02]  /*0720*/  LDS R4, [R10] ;  /* 0x000000000a047984 */ /* 0x000e240000000800 */
[----:B0-----:R-:W-:-:S05]  /*0730*/  FADD R5, R3, R4 ;  /* 0x0000000403057221 */ /* 0x001fca0000000000 */
[----:B------:R-:W0:Y:S02]  /*0740*/  ATOMS.CAST.SPIN P0, [R10], R4, R5 ;  /* 0x000000040a00758d */ /* 0x000e240001800005 */
[----:B0-----:R-:W-:Y:S05]  /*0750*/  @!P0 BRA `(.L_x_15) ;  /* 0xfffffffc00f08947 */ /* 0x001fea000383ffff */
[----:B------:R-:W-:Y:S05]  /*0760*/  BSYNC.RECONVERGENT B0 ;  /* 0x0000000000007941 */ /* 0x000fea0003800200 */
.L_x_14:
[----:B------:R-:W0:Y:S01]  /*0770*/  LDCU UR4, c[0x0][0x398] ;  /* 0x00007300ff0477ac */ /* 0x000e220008000800 */
[----:B-1----:R-:W-:-:S05]  /*0780*/  IMAD.IADD R9, R6, 0x1, R9 ;  /* 0x0000000106097824 */ /* 0x002fca00078e0209 */
[----:B0-----:R-:W-:-:S13]  /*0790*/  ISETP.GE.AND P0, PT, R9, UR4, PT ;  /* 0x0000000409007c0c */ /* 0x001fda000bf06270 */
[----:B------:R-:W-:Y:S05]  /*07a0*/  @!P0 BRA `(.L_x_16) ;  /* 0xfffffff8005c8947 */ /* 0x000fea000383ffff */
.L_x_1:
[----:B------:R-:W-:Y:S05]  /*07b0*/  WARPSYNC.ALL ;  /* 0x0000000000007948 */ /* 0x000fea0003800000 */
[----:B------:R-:W-:Y:S01]  /*07c0*/  BAR.SYNC.DEFER_BLOCKING 0x0 ;  /* 0x0000000000007b1d */ /* 0x000fe20000010000 */
[----:B------:R-:W-:-:S13]  /*07d0*/  ISETP.NE.AND P0, PT, R2, RZ, PT ;  /* 0x000000ff0200720c */ /* 0x000fda0003f05270 */
[----:B------:R-:W-:Y:S05]  /*07e0*/  @P0 EXIT ;  /* 0x000000000000094d */ /* 0x000fea0003800000 */
[----:B------:R-:W0:Y:S01]  /*07f0*/  S2UR UR5, SR_CgaCtaId ;  /* 0x00000000000579c3 */ /* 0x000e220000008800 */
[----:B------:R-:W-:Y:S01]  /*0800*/  UMOV UR4, 0x400 ;  /* 0x0000040000047882 */ /* 0x000fe20000000000 */
[----:B------:R-:W-:Y:S02]  /*0810*/  HFMA2 R3, -RZ, RZ, 1.291015625, -0.052093505859375 ;  /* 0x3d2aaaabff037431 */ /* 0x000fe400000001ff */
[----:B------:R-:W-:-:S04]  /*0820*/  IMAD.MOV.U32 R2, RZ, RZ, 0x41c00000 ;  /* 0x41c00000ff027424 */ /* 0x000fc800078e00ff */
[----:B------:R-:W-:-:S04]  /*0830*/  FFMA R2, R3, -R2, 1 ;  /* 0x3f80000003027423 */ /* 0x000fc80000000802 */
[----:B------:R-:W-:Y:S01]  /*0840*/  FFMA R3, R2, R3, 0.041666667908430099487 ;  /* 0x3d2aaaab02037423 */ /* 0x000fe20000000003 */
[----:B0-----:R-:W-:-:S09]  /*0850*/  ULEA UR4, UR5, UR4, 0x18 ;  /* 0x0000000405047291 */ /* 0x001fd2000f8ec0ff */
[----:B------:R-:W0:Y:S02]  /*0860*/  LDS R0, [UR4] ;  /* 0x00000004ff007984 */ /* 0x000e240008000800 */
[----:B0-----:R-:W0:Y:S01]  /*0870*/  FCHK P0, R0, 24 ;  /* 0x41c0000000007902 */ /* 0x001e220000000000 */
[----:B------:R-:W-:-:S04]  /*0880*/  FFMA R2, R0, R3, RZ ;  /* 0x0000000300027223 */ /* 0x000fc800000000ff */
[----:B------:R-:W-:-:S04]  /*0890*/  FFMA R4, R2, -24, R0 ;  /* 0xc1c0000002047823 */ /* 0x000fc80000000000 */
[----:B------:R-:W-:Y:S01]  /*08a0*/  FFMA R7, R3, R4, R2 ;  /* 0x0000000403077223 */ /* 0x000fe20000000002 */
[----:B0-----:R-:W-:Y:S06]  /*08b0*/  @!P0 BRA `(.L_x_17) ;  /* 0x0000000000108947 */ /* 0x001fec0003800000 */
[----:B------:R-:W-:Y:S02]  /*08c0*/  MOV R3, 0x41c00000 ;  /* 0x41c0000000037802 */ /* 0x000fe40000000f00 */
[----:B------:R-:W-:-:S07]  /*08d0*/  MOV R10, 0x8f0 ;  /* 0x000008f0000a7802 */ /* 0x000fce0000000f00 */
[----:B------:R-:W-:Y:S05]  /*08e0*/  CALL.REL.NOINC `($__internal_0_$__cuda_sm3x_div_rn_noftz_f32_slowpath) ;  /* 0x0000000400a47944 */ /* 0x000fea0003c00000 */
[----:B------:R-:W-:-:S07]  /*08f0*/  IMAD.MOV.U32 R7, RZ, RZ, R0 ;  /* 0x000000ffff077224 */ /* 0x000fce00078e0000 */
.L_x_17:
[----:B------:R-:W0:Y:S01]  /*0900*/  S2UR UR5, SR_CgaCtaId ;  /* 0x00000000000579c3 */ /* 0x000e220000008800 */
[----:B------:R-:W-:Y:S01]  /*0910*/  UMOV UR4, 0x400 ;  /* 0x0000040000047882 */ /* 0x000fe20000000000 */
[----:B------:R-:W-:Y:S01]  /*0920*/  MOV R0, 0x3d2aaaab ;  /* 0x3d2aaaab00007802 */ /* 0x000fe20000000f00 */
[----:B------:R-:W-:-:S04]  /*0930*/  IMAD.MOV.U32 R5, RZ, RZ, 0x41c00000 ;  /* 0x41c00000ff057424 */ /* 0x000fc800078e00ff */
[----:B------:R-:W-:Y:S01]  /*0940*/  FFMA R5, R0, -R5, 1 ;  /* 0x3f80000000057423 */ /* 0x000fe20000000805 */
[----:B------:R-:W1:Y:S03]  /*0950*/  LDC.64 R2, c[0x0][0x3b0] ;  /* 0x0000ec00ff027b82 */ /* 0x000e660000000a00 */
[----:B------:R-:W-:Y:S01]  /*0960*/  FFMA R0, R5, R0, 0.041666667908430099487 ;  /* 0x3d2aaaab05007423 */ /* 0x000fe20000000000 */
[----:B0-----:R-:W-:Y:S01]  /*0970*/  ULEA UR4, UR5, UR4, 0x18 ;  /* 0x0000000405047291 */ /* 0x001fe2000f8ec0ff */
[----:B-1----:R-:W-:Y:S08]  /*0980*/  STG.E desc[UR6][R2.64], R7 ;  /* 0x0000000702007986 */ /* 0x002ff0000c101906 */
[----:B------:R-:W0:Y:S02]  /*0990*/  LDS R9, [UR4+0x4] ;  /* 0x00000404ff097984 */ /* 0x000e240008000800 */
[----:B0-----:R-:W0:Y:S01]  /*09a0*/  FCHK P0, R9, 24 ;  /* 0x41c0000009007902 */ /* 0x001e220000000000 */
[----:B------:R-:W-:-:S04]  /*09b0*/  FFMA R4, R0, R9, RZ ;  /* 0x0000000900047223 */ /* 0x000fc800000000ff */
[----:B------:R-:W-:-:S04]  /*09c0*/  FFMA R5, R4, -24, R9 ;  /* 0xc1c0000004057823 */ /* 0x000fc80000000009 */
[----:B------:R-:W-:Y:S01]  /*09d0*/  FFMA R5, R0, R5, R4 ;  /* 0x0000000500057223 */ /* 0x000fe20000000004 */
[----:B0-----:R-:W-:Y:S06]  /*09e0*/  @!P0 BRA `(.L_x_18) ;  /* 0x0000000000148947 */ /* 0x001fec0003800000 */
[----:B------:R-:W-:Y:S01]  /*09f0*/  MOV R0, R9 ;  /* 0x0000000900007202 */ /* 0x000fe20000000f00 */
[----:B------:R-:W-:Y:S01]  /*0a00*/  IMAD.MOV.U32 R3, RZ, RZ, 0x41c00000 ;  /* 0x41c00000ff037424 */ /* 0x000fe200078e00ff */
[----:B------:R-:W-:-:S07]  /*0a10*/  MOV R10, 0xa30 ;  /* 0x00000a30000a7802 */ /* 0x000fce0000000f00 */
[----:B------:R-:W-:Y:S05]  /*0a20*/  CALL.REL.NOINC `($__internal_0_$__cuda_sm3x_div_rn_noftz_f32_slowpath) ;  /* 0x0000000400547944 */ /* 0x000fea0003c00000 */
[----:B------:R-:W-:-:S07]  /*0a30*/  MOV R5, R0 ;  /* 0x0000000000057202 */ /* 0x000fce0000000f00 */
.L_x_18:
[----:B------:R-:W0:Y:S01]  /*0a40*/  S2UR UR5, SR_CgaCtaId ;  /* 0x00000000000579c3 */ /* 0x000e220000008800 */
[----:B------:R-:W-:-:S07]  /*0a50*/  UMOV UR4, 0x400 ;  /* 0x0000040000047882 */ /* 0x000fce0000000000 */
[----:B------:R-:W1:Y:S01]  /*0a60*/  LDC.64 R6, c[0x0][0x3b0] ;  /* 0x0000ec00ff067b82 */ /* 0x000e620000000a00 */
[----:B0-----:R-:W-:Y:S01]  /*0a70*/  ULEA UR4, UR5, UR4, 0x18 ;  /* 0x0000000405047291 */ /* 0x001fe2000f8ec0ff */
[----:B------:R-:W0:Y:S01]  /*0a80*/  LDCU UR5, c[0x0][0x398] ;  /* 0x00007300ff0577ac */ /* 0x000e220008000800 */
[----:B-1----:R-:W-:Y:S07]  /*0a90*/  STG.E desc[UR6][R6.64+0x4], R5 ;  /* 0x0000040506007986 */ /* 0x002fee000c101906 */
[----:B------:R-:W1:Y:S01]  /*0aa0*/  LDS R0, [UR4+0x8] ;  /* 0x00000804ff007984 */ /* 0x000e620008000800 */
[----:B0-----:R-:W-:-:S04]  /*0ab0*/  I2FP.F32.S32 R3, UR5 ;  /* 0x0000000500037c45 */ /* 0x001fc80008201400 */
[----:B------:R-:W0:Y:S02]  /*0ac0*/  MUFU.RCP R2, R3 ;  /* 0x0000000300027308 */ /* 0x000e240000001000 */
[----:B0-----:R-:W-:-:S04]  /*0ad0*/  FFMA R9, -R3, R2, 1 ;  /* 0x3f80000003097423 */ /* 0x001fc80000000102 */
[----:B------:R-:W-:Y:S02]  /*0ae0*/  FFMA R9, R2, R9, R2 ;  /* 0x0000000902097223 */ /* 0x000fe40000000002 */
[----:B-1----:R-:W0:Y:S02]  /*0af0*/  FCHK P0, R0, R3 ;  /* 0x0000000300007302 */ /* 0x002e240000000000 */
[----:B------:R-:W-:-:S04]  /*0b00*/  FFMA R2, R0, R9, RZ ;  /* 0x0000000900027223 */ /* 0x000fc800000000ff */
[----:B------:R-:W-:-:S04]  /*0b10*/  FFMA R4, -R3, R2, R0 ;  /* 0x0000000203047223 */ /* 0x000fc80000000100 */
[----:B------:R-:W-:Y:S01]  /*0b20*/  FFMA R2, R9, R4, R2 ;  /* 0x0000000409027223 */ /* 0x000fe20000000002 */
[----:B0-----:R-:W-:Y:S06]  /*0b30*/  @!P0 BRA `(.L_x_19) ;  /* 0x00000000000c8947 */ /* 0x001fec0003800000 */
[----:B------:R-:W-:-:S07]  /*0b40*/  MOV R10, 0xb60 ;  /* 0x00000b60000a7802 */ /* 0x000fce0000000f00 */
[----:B------:R-:W-:Y:S05]  /*0b50*/  CALL.REL.NOINC `($__internal_0_$__cuda_sm3x_div_rn_noftz_f32_slowpath) ;  /* 0x0000000400087944 */ /* 0x000fea0003c00000 */
[----:B------:R-:W-:-:S07]  /*0b60*/  IMAD.MOV.U32 R2, RZ, RZ, R0 ;  /* 0x000000ffff027224 */ /* 0x000fce00078e0000 */
.L_x_19:
[----:B------:R-:W0:Y:S01]  /*0b70*/  S2UR UR5, SR_CgaCtaId ;  /* 0x00000000000579c3 */ /* 0x000e220000008800 */
[----:B------:R-:W-:Y:S01]  /*0b80*/  UMOV UR4, 0x400 ;  /* 0x0000040000047882 */ /* 0x000fe20000000000 */
[----:B------:R-:W1:Y:S06]  /*0b90*/  MUFU.RCP R0, R3 ;  /* 0x0000000300007308 */ /* 0x000e6c0000001000 */
[----:B------:R-:W2:Y:S01]  /*0ba0*/  LDC.64 R6, c[0x0][0x3b0] ;  /* 0x0000ec00ff067b82 */ /* 0x000ea20000000a00 */
[----:B-1----:R-:W-:-:S04]  /*0bb0*/  FFMA R9, -R3, R0, 1 ;  /* 0x3f80000003097423 */ /* 0x002fc80000000100 */
[----:B------:R-:W-:Y:S01]  /*0bc0*/  FFMA R0, R0, R9, R0 ;  /* 0x0000000900007223 */ /* 0x000fe20000000000 */
[----:B0-----:R-:W-:Y:S01]  /*0bd0*/  ULEA UR4, UR5, UR4, 0x18 ;  /* 0x0000000405047291 */ /* 0x001fe2000f8ec0ff */
[----:B--2---:R-:W-:Y:S08]  /*0be0*/  STG.E desc[UR6][R6.64+0x8], R2 ;  /* 0x0000080206007986 */ /* 0x004ff0000c101906 */
[----:B------:R-:W0:Y:S02]  /*0bf0*/  LDS R8, [UR4+0xc] ;  /* 0x00000c04ff087984 */ /* 0x000e240008000800 */
[----:B0-----:R-:W0:Y:S01]  /*0c00*/  FCHK P0, R8, R3 ;  /* 0x0000000308007302 */ /* 0x001e220000000000 */
[----:B------:R-:W-:-:S04]  /*0c10*/  FFMA R9, R0, R8, RZ ;  /* 0x0000000800097223 */ /* 0x000fc800000000ff */
[----:B------:R-:W-:-:S04]  /*0c20*/  FFMA R4, -R3, R9, R8 ;  /* 0x0000000903047223 */ /* 0x000fc80000000108 */
[----:B------:R-:W-:Y:S01]  /*0c30*/  FFMA R4, R0, R4, R9 ;  /* 0x0000000400047223 */ /* 0x000fe20000000009 */
[----:B0-----:R-:W-:Y:S06]  /*0c40*/  @!P0 BRA `(.L_x_20) ;  /* 0x0000000000108947 */ /* 0x001fec0003800000 */
[----:B------:R-:W-:Y:S02]  /*0c50*/  MOV R0, R8 ;  /* 0x0000000800007202 */ /* 0x000fe40000000f00 */
[----:B------:R-:W-:-:S07]  /*0c60*/  MOV R10, 0xc80 ;  /* 0x00000c80000a7802 */ /* 0x000fce0000000f00 */
[----:B------:R-:W-:Y:S05]  /*0c70*/  CALL.REL.NOINC `($__internal_0_$__cuda_sm3x_div_rn_noftz_f32_slowpath) ;  /* 0x0000000000c07944 */ /* 0x000fea0003c00000 */
[----:B------:R-:W-:-:S07]  /*0c80*/  IMAD.MOV.U32 R4, RZ, RZ, R0 ;  /* 0x000000ffff047224 */ /* 0x000fce00078e0000 */
.L_x_20:
[----:B------:R-:W0:Y:S01]  /*0c90*/  LDC R7, c[0x0][0x3a8] ;  /* 0x0000ea00ff077b82 */ /* 0x000e220000000800 */
[----:B------:R-:W-:Y:S07]  /*0ca0*/  BSSY.RECONVERGENT B0, `(.L_x_21) ;  /* 0x0000011000007945 */ /* 0x000fee0003800200 */
[----:B------:R-:W1:Y:S01]  /*0cb0*/  LDC.64 R8, c[0x0][0x3b0] ;  /* 0x0000ec00ff087b82 */ /* 0x000e620000000a00 */
[----:B0-----:R-:W0:Y:S01]  /*0cc0*/  MUFU.RCP R0, R7 ;  /* 0x0000000700007308 */ /* 0x001e220000001000 */
[----:B-1----:R1:W-:Y:S07]  /*0cd0*/  STG.E desc[UR6][R8.64+0xc], R4 ;  /* 0x00000c0408007986 */ /* 0x0023ee000c101906 */
[----:B------:R-:W2:Y:S01]  /*0ce0*/  FCHK P0, R5, R7 ;  /* 0x0000000705007302 */ /* 0x000ea20000000000 */
[----:B0-----:R-:W-:-:S04]  /*0cf0*/  FFMA R3, R0, -R7, 1 ;  /* 0x3f80000000037423 */ /* 0x001fc80000000807 */
[----:B------:R-:W-:-:S04]  /*0d00*/  FFMA R0, R0, R3, R0 ;  /* 0x0000000300007223 */ /* 0x000fc80000000000 */
[----:B------:R-:W-:-:S04]  /*0d10*/  FFMA R6, R0, R5, RZ ;  /* 0x0000000500067223 */ /* 0x000fc800000000ff */
[----:B------:R-:W-:-:S04]  /*0d20*/  FFMA R3, R6, -R7, R5 ;  /* 0x8000000706037223 */ /* 0x000fc80000000005 */
[----:B------:R-:W-:Y:S01]  /*0d30*/  FFMA R6, R0, R3, R6 ;  /* 0x0000000300067223 */ /* 0x000fe20000000006 */
[----:B-12---:R-:W-:Y:S06]  /*0d40*/  @!P0 BRA `(.L_x_22) ;  /* 0x0000000000188947 */ /* 0x006fec0003800000 */
[----:B------:R-:W0:Y:S01]  /*0d50*/  LDCU UR4, c[0x0][0x3a8] ;  /* 0x00007500ff0477ac */ /* 0x000e220008000800 */
[----:B------:R-:W-:Y:S02]  /*0d60*/  MOV R0, R5 ;  /* 0x0000000500007202 */ /* 0x000fe40000000f00 */
[----:B------:R-:W-:Y:S01]  /*0d70*/  MOV R10, 0xda0 ;  /* 0x00000da0000a7802 */ /* 0x000fe20000000f00 */
[----:B0-----:R-:W-:-:S07]  /*0d80*/  IMAD.U32 R3, RZ, RZ, UR4 ;  /* 0x00000004ff037e24 */ /* 0x001fce000f8e00ff */
[----:B------:R-:W-:Y:S05]  /*0d90*/  CALL.REL.NOINC `($__internal_0_$__cuda_sm3x_div_rn_noftz_f32_slowpath) ;  /* 0x0000000000787944 */ /* 0x000fea0003c00000 */
[----:B------:R-:W-:-:S07]  /*0da0*/  MOV R6, R0 ;  /* 0x0000000000067202 */ /* 0x000fce0000000f00 */
.L_x_22:
[----:B------:R-:W-:Y:S05]  /*0db0*/  BSYNC.RECONVERGENT B0 ;  /* 0x0000000000007941 */ /* 0x000fea0003800200 */
.L_x_21:
[----:B------:R-:W0:Y:S01]  /*0dc0*/  S2UR UR5, SR_CgaCtaId ;  /* 0x00000000000579c3 */ /* 0x000e220000008800 */
[----:B------:R-:W-:Y:S01]  /*0dd0*/  UMOV UR4, 0x400 ;  /* 0x0000040000047882 */ /* 0x000fe20000000000 */
[----:B------:R-:W-:Y:S02]  /*0de0*/  HFMA2 R5, -RZ, RZ, 2.875, 0 ;  /* 0x41c00000ff057431 */ /* 0x000fe400000001ff */
[----:B------:R-:W-:-:S04]  /*0df0*/  IMAD.MOV.U32 R0, RZ, RZ, 0x3d2aaaab ;  /* 0x3d2aaaabff007424 */ /* 0x000fc800078e00ff */
[----:B------:R-:W1:Y:S01]  /*0e00*/  LDC.64 R8, c[0x0][0x3b0] ;  /* 0x0000ec00ff087b82 */ /* 0x000e620000000a00 */
[----:B------:R-:W-:-:S04]  /*0e10*/  FFMA R5, R0, -R5, 1 ;  /* 0x3f80000000057423 */ /* 0x000fc80000000805 */
        /* <DEDUP_REMOVED lines=9> */
[----:B------:R-:W-:Y:S01]  /*0eb0*/  IMAD.MOV.U32 R0, RZ, RZ, R3 ;  /* 0x000000ffff007224 */ /* 0x000fe200078e0003 */
[----:B------:R-:W-:Y:S02]  /*0ec0*/  MOV R3, 0x41c00000 ;  /* 0x41c0000000037802 */ /* 0x000fe40000000f00 */
[----:B------:R-:W-:-:S07]  /*0ed0*/  MOV R10, 0xef0 ;  /* 0x00000ef0000a7802 */ /* 0x000fce0000000f00 */
[----:B------:R-:W-:Y:S05]  /*0ee0*/  CALL.REL.NOINC `($__internal_0_$__cuda_sm3x_div_rn_noftz_f32_slowpath) ;  /* 0x0000000000247944 */ /* 0x000fea0003c00000 */
[----:B------:R-:W-:-:S07]  /*0ef0*/  IMAD.MOV.U32 R5, RZ, RZ, R0 ;  /* 0x000000ffff057224 */ /* 0x000fce00078e0000 */
.L_x_23:
[----:B------:R-:W0:Y:S01]  /*0f00*/  LDC.64 R8, c[0x0][0x3b0] ;  /* 0x0000ec00ff087b82 */ /* 0x000e220000000a00 */
[----:B------:R-:W-:Y:S02]  /*0f10*/  FMNMX R7, R6, 1, PT ;  /* 0x3f80000006077809 */ /* 0x000fe40003800000 */
[----:B------:R-:W-:-:S03]  /*0f20*/  FSET.BF.LE.AND R3, R2, 8, PT ;  /* 0x410000000203780a */ /* 0x000fc60003803000 */
[----:B------:R-:W-:Y:S01]  /*0f30*/  FMUL R7, R7, R4 ;  /* 0x0000000407077220 */ /* 0x000fe20000400000 */
[----:B0-----:R-:W-:Y:S04]  /*0f40*/  STG.E desc[UR6][R8.64+0x14], R5 ;  /* 0x0000140508007986 */ /* 0x001fe8000c101906 */
[----:B------:R-:W-:Y:S04]  /*0f50*/  STG.E desc[UR6][R8.64+0x18], R3 ;  /* 0x0000180308007986 */ /* 0x000fe8000c101906 */
[----:B------:R-:W-:Y:S01]  /*0f60*/  STG.E desc[UR6][R8.64+0x1c], R7 ;  /* 0x00001c0708007986 */ /* 0x000fe2000c101906 */
[----:B------:R-:W-:Y:S05]  /*0f70*/  EXIT ;  /* 0x000000000000794d */ /* 0x000fea0003800000 */
        .weak           $__internal_0_$__cuda_sm3x_div_rn_noftz_f32_slowpath
        .type           $__internal_0_$__cuda_sm3x_div_rn_noftz_f32_slowpath,@function
        .size           $__internal_0_$__cuda_sm3x_div_rn_noftz_f32_slowpath,(.L_x_270 - $__internal_0_$__cuda_sm3x_div_rn_noftz_f32_slowpath)
$__internal_0_$__cuda_sm3x_div_rn_noftz_f32_slowpath:
[----:B------:R-:W-:Y:S01]  /*0f80*/  SHF.R.U32.HI R11, RZ, 0x17, R3 ;  /* 0x00000017ff0b7819 */ /* 0x000fe20000011603 */
[----:B------:R-:W-:Y:S01]  /*0f90*/  BSSY.RECONVERGENT B1, `(.L_x_24) ;  /* 0x0000063000017945 */ /* 0x000fe20003800200 */
[----:B------:R-:W-:Y:S02]  /*0fa0*/  SHF.R.U32.HI R12, RZ, 0x17, R0 ;  /* 0x00000017ff0c7819 */ /* 0x000fe40000011600 */
[----:B------:R-:W-:Y:S02]  /*0fb0*/  LOP3.LUT R11, R11, 0xff, RZ, 0xc0, !PT ;  /* 0x000000ff0b0b7812 */ /* 0x000fe400078ec0ff */
[----:B------:R-:W-:Y:S02]  /*0fc0*/  LOP3.LUT R15, R12, 0xff, RZ, 0xc0, !PT ;  /* 0x000000ff0c0f7812 */ /* 0x000fe400078ec0ff */
[----:B------:R-:W-:Y:S02]  /*0fd0*/  IADD3 R16, PT, PT, R11, -0x1, RZ ;  /* 0xffffffff0b107810 */ /* 0x000fe40007ffe0ff */
[----:B------:R-:W-:Y:S01]  /*0fe0*/  MOV R13, R3 ;  /* 0x00000003000d7202 */ /* 0x000fe20000000f00 */
[----:B------:R-:W-:Y:S01]  /*0ff0*/  VIADD R14, R15, 0xffffffff ;  /* 0xffffffff0f0e7836 */ /* 0x000fe20000000000 */
[----:B------:R-:W-:-:S04]  /*1000*/  ISETP.GT.U32.AND P0, PT, R16, 0xfd, PT ;  /* 0x000000fd1000780c */ /* 0x000fc80003f04070 */
[----:B------:R-:W-:-:S13]  /*1010*/  ISETP.GT.U32.OR P0, PT, R14, 0xfd, P0 ;  /* 0x000000fd0e00780c */ /* 0x000fda0000704470 */
[----:B------:R-:W-:Y:S01]  /*1020*/  @!P0 IMAD.MOV.U32 R12, RZ, RZ, RZ ;  /* 0x000000ffff0c8224 */ /* 0x000fe200078e00ff */
[----:B------:R-:W-:Y:S06]  /*1030*/  @!P0 BRA `(.L_x_25) ;  /* 0x00000000005c8947 */ /* 0x000fec0003800000 */
[----:B------:R-:W-:Y:S02]  /*1040*/  FSETP.GTU.FTZ.AND P0, PT, |R0|, +INF , PT ;  /* 0x7f8000000000780b */ /* 0x000fe40003f1c200 */
[----:B------:R-:W-:-:S04]  /*1050*/  FSETP.GTU.FTZ.AND P1, PT, |R3|, +INF , PT ;  /* 0x7f8000000300780b */ /* 0x000fc80003f3c200 */
[----:B------:R-:W-:-:S13]  /*1060*/  PLOP3.LUT P0, PT, P0, P1, PT, 0xf8, 0x8f ;  /* 0x00000000008f781c */ /* 0x000fda0000703f70 */
[----:B------:R-:W-:Y:S05]  /*1070*/  @P0 BRA `(.L_x_26) ;  /* 0x00000004004c0947 */ /* 0x000fea0003800000 */
[----:B------:R-:W-:-:S13]  /*1080*/  LOP3.LUT P0, RZ, R13, 0x7fffffff, R0, 0xc8, !PT ;  /* 0x7fffffff0dff7812 */ /* 0x000fda000780c800 */
[----:B------:R-:W-:Y:S05]  /*1090*/  @!P0 BRA `(.L_x_27) ;  /* 0x00000004003c8947 */ /* 0x000fea0003800000 */
[C---:B------:R-:W-:Y:S02]  /*10a0*/  FSETP.NEU.FTZ.AND P2, PT, |R0|.reuse, +INF , PT ;  /* 0x7f8000000000780b */ /* 0x040fe40003f5d200 */
[----:B------:R-:W-:Y:S02]  /*10b0*/  FSETP.NEU.FTZ.AND P1, PT, |R3|, +INF , PT ;  /* 0x7f8000000300780b */ /* 0x000fe40003f3d200 */
[----:B------:R-:W-:-:S11]  /*10c0*/  FSETP.NEU.FTZ.AND P0, PT, |R0|, +INF , PT ;  /* 0x7f8000000000780b */ /* 0x000fd60003f1d200 */
[----:B------:R-:W-:Y:S05]  /*10d0*/  @!P1 BRA !P2, `(.L_x_27) ;  /* 0x00000004002c9947 */ /* 0x000fea0005000000 */
[----:B------:R-:W-:-:S04]  /*10e0*/  LOP3.LUT P2, RZ, R0, 0x7fffffff, RZ, 0xc0, !PT ;  /* 0x7fffffff00ff7812 */ /* 0x000fc8000784c0ff */
[----:B------:R-:W-:-:S13]  /*10f0*/  PLOP3.LUT P1, PT, P1, P2, PT, 0x2f, 0xf2 ;  /* 0x0000000000f2781c */ /* 0x000fda0000f24577 */
[----:B------:R-:W-:Y:S05]  /*1100*/  @P1 BRA `(.L_x_28) ;  /* 0x0000000400181947 */ /* 0x000fea0003800000 */
[----:B------:R-:W-:-:S04]  /*1110*/  LOP3.LUT P1, RZ, R13, 0x7fffffff, RZ, 0xc0, !PT ;  /* 0x7fffffff0dff7812 */ /* 0x000fc8000782c0ff */
[----:B------:R-:W-:-:S13]  /*1120*/  PLOP3.LUT P0, PT, P0, P1, PT, 0x2f, 0xf2 ;  /* 0x0000000000f2781c */ /* 0x000fda0000702577 */
[----:B------:R-:W-:Y:S05]  /*1130*/  @P0 BRA `(.L_x_29) ;  /* 0x0000000400000947 */ /* 0x000fea0003800000 */
[----:B------:R-:W-:Y:S02]  /*1140*/  ISETP.GE.AND P0, PT, R14, RZ, PT ;  /* 0x000000ff0e00720c */ /* 0x000fe40003f06270 */
[----:B------:R-:W-:-:S11]  /*1150*/  ISETP.GE.AND P1, PT, R16, RZ, PT ;  /* 0x000000ff1000720c */ /* 0x000fd60003f26270 */
[----:B------:R-:W-:Y:S01]  /*1160*/  @P0 MOV R12, RZ ;  /* 0x000000ff000c0202 */ /* 0x000fe20000000f00 */
[----:B------:R-:W-:Y:S02]  /*1170*/  @!P0 IMAD.MOV.U32 R12, RZ, RZ, -0x40 ;  /* 0xffffffc0ff0c8424 */ /* 0x000fe400078e00ff */
[----:B------:R-:W-:Y:S01]  /*1180*/  @!P0 FFMA R0, R0, 1.84467440737095516160e+19, RZ ;  /* 0x5f80000000008823 */ /* 0x000fe200000000ff */
[----:B------:R-:W-:Y:S02]  /*1190*/  @!P1 FFMA R13, R3, 1.84467440737095516160e+19, RZ ;  /* 0x5f800000030d9823 */ /* 0x000fe400000000ff */
[----:B------:R-:W-:-:S07]  /*11a0*/  @!P1 IADD3 R12, PT, PT, R12, 0x40, RZ ;  /* 0x000000400c0c9810 */ /* 0x000fce0007ffe0ff */
.L_x_25:
[----:B------:R-:W-:Y:S01]  /*11b0*/  LEA R14, R11, 0xc0800000, 0x17 ;  /* 0xc08000000b0e7811 */ /* 0x000fe200078eb8ff */
[----:B------:R-:W-:Y:S01]  /*11c0*/  BSSY.RECONVERGENT B2, `(.L_x_30) ;  /* 0x0000036000027945 */ /* 0x000fe20003800200 */
[----:B------:R-:W-:-:S03]  /*11d0*/  IADD3 R15, PT, PT, R15, -0x7f, RZ ;  /* 0xffffff810f0f7810 */ /* 0x000fc60007ffe0ff */
[----:B------:R-:W-:Y:S02]  /*11e0*/  IMAD.IADD R16, R13, 0x1, -R14 ;  /* 0x000000010d107824 */ /* 0x000fe400078e0a0e */
[C---:B------:R-:W-:Y:S01]  /*11f0*/  IMAD R0, R15.reuse, -0x800000, R0 ;  /* 0xff8000000f007824 */ /* 0x040fe200078e0200 */
[----:B------:R-:W-:Y:S01]  /*1200*/  IADD3 R15, PT, PT, R15, 0x7f, -R11 ;  /* 0x0000007f0f0f7810 */ /* 0x000fe20007ffe80b */
[----:B------:R-:W0:Y:S01]  /*1210*/  MUFU.RCP R13, R16 ;  /* 0x00000010000d7308 */ /* 0x000e220000001000 */
[----:B------:R-:W-:-:S03]  /*1220*/  FADD.FTZ R17, -R16, -RZ ;  /* 0x800000ff10117221 */ /* 0x000fc60000010100 */
[----:B------:R-:W-:Y:S02]  /*1230*/  IMAD.IADD R15, R15, 0x1, R12 ;  /* 0x000000010f0f7824 */ /* 0x000fe400078e020c */
[----:B0-----:R-:W-:-:S04]  /*1240*/  FFMA R14, R13, R17, 1 ;  /* 0x3f8000000d0e7423 */ /* 0x001fc80000000011 */
[----:B------:R-:W-:-:S04]  /*1250*/  FFMA R13, R13, R14, R13 ;  /* 0x0000000e0d0d7223 */ /* 0x000fc8000000000d */
[----:B------:R-:W-:-:S04]  /*1260*/  FFMA R14, R0, R13, RZ ;  /* 0x0000000d000e7223 */ /* 0x000fc800000000ff */
[----:B------:R-:W-:-:S04]  /*1270*/  FFMA R18, R17, R14, R0 ;  /* 0x0000000e11127223 */ /* 0x000fc80000000000 */
[----:B------:R-:W-:-:S04]  /*1280*/  FFMA R14, R13, R18, R14 ;  /* 0x000000120d0e7223 */ /* 0x000fc8000000000e */
[----:B------:R-:W-:-:S04]  /*1290*/  FFMA R17, R17, R14, R0 ;  /* 0x0000000e11117223 */ /* 0x000fc80000000000 */
[----:B------:R-:W-:-:S05]  /*12a0*/  FFMA R0, R13, R17, R14 ;  /* 0x000000110d007223 */ /* 0x000fca000000000e */
[----:B------:R-:W-:-:S04]  /*12b0*/  SHF.R.U32.HI R11, RZ, 0x17, R0 ;  /* 0x00000017ff0b7819 */ /* 0x000fc80000011600 */
[----:B------:R-:W-:-:S04]  /*12c0*/  LOP3.LUT R11, R11, 0xff, RZ, 0xc0, !PT ;  /* 0x000000ff0b0b7812 */ /* 0x000fc800078ec0ff */
[----:B------:R-:W-:-:S05]  /*12d0*/  IADD3 R16, PT, PT, R11, R15, RZ ;  /* 0x0000000f0b107210 */ /* 0x000fca0007ffe0ff */
[----:B------:R-:W-:-:S05]  /*12e0*/  VIADD R11, R16, 0xffffffff ;  /* 0xffffffff100b7836 */ /* 0x000fca0000000000 */
[----:B------:R-:W-:-:S13]  /*12f0*/  ISETP.GE.U32.AND P0, PT, R11, 0xfe, PT ;  /* 0x000000fe0b00780c */ /* 0x000fda0003f06070 */
[----:B------:R-:W-:Y:S05]  /*1300*/  @!P0 BRA `(.L_x_31) ;  /* 0x0000000000808947 */ /* 0x000fea0003800000 */
[----:B------:R-:W-:-:S13]  /*1310*/  ISETP.GT.AND P0, PT, R16, 0xfe, PT ;  /* 0x000000fe1000780c */ /* 0x000fda0003f04270 */
[----:B------:R-:W-:Y:S05]  /*1320*/  @P0 BRA `(.L_x_32) ;  /* 0x00000000006c0947 */ /* 0x000fea0003800000 */
[----:B------:R-:W-:-:S13]  /*1330*/  ISETP.GE.AND P0, PT, R16, 0x1, PT ;  /* 0x000000011000780c */ /* 0x000fda0003f06270 */
[----:B------:R-:W-:Y:S05]  /*1340*/  @P0 BRA `(.L_x_33) ;  /* 0x0000000000740947 */ /* 0x000fea0003800000 */
[----:B------:R-:W-:Y:S02]  /*1350*/  ISETP.GE.AND P0, PT, R16, -0x18, PT ;  /* 0xffffffe81000780c */ /* 0x000fe40003f06270 */
[----:B------:R-:W-:-:S11]  /*1360*/  LOP3.LUT R0, R0, 0x80000000, RZ, 0xc0, !PT ;  /* 0x8000000000007812 */ /* 0x000fd600078ec0ff */
[----:B------:R-:W-:Y:S05]  /*1370*/  @!P0 BRA `(.L_x_33) ;  /* 0x0000000000688947 */ /* 0x000fea0003800000 */
[-C--:B------:R-:W-:Y:S01]  /*1380*/  FFMA.RZ R11, R13, R17.reuse, R14 ;  /* 0x000000110d0b7223 */ /* 0x080fe2000000c00e */
[----:B------:R-:W-:Y:S01]  /*1390*/  IMAD.MOV R15, RZ, RZ, -R16 ;  /* 0x000000ffff0f7224 */ /* 0x000fe200078e0a10 */
[C---:B------:R-:W-:Y:S02]  /*13a0*/  ISETP.NE.AND P2, PT, R16.reuse, RZ, PT ;  /* 0x000000ff1000720c */ /* 0x040fe40003f45270 */
[C---:B------:R-:W-:Y:S02]  /*13b0*/  ISETP.NE.AND P1, PT, R16.reuse, RZ, PT ;  /* 0x000000ff1000720c */ /* 0x040fe40003f25270 */
[----:B------:R-:W-:Y:S01]  /*13c0*/  LOP3.LUT R12, R11, 0x7fffff, RZ, 0xc0, !PT ;  /* 0x007fffff0b0c7812 */ /* 0x000fe200078ec0ff */
[CCC-:B------:R-:W-:Y:S01]  /*13d0*/  FFMA.RP R11, R13.reuse, R17.reuse, R14.reuse ;  /* 0x000000110d0b7223 */ /* 0x1c0fe2000000800e */
[----:B------:R-:W-:Y:S01]  /*13e0*/  FFMA.RM R14, R13, R17, R14 ;  /* 0x000000110d0e7223 */ /* 0x000fe2000000400e */
[----:B------:R-:W-:Y:S02]  /*13f0*/  IADD3 R13, PT, PT, R16, 0x20, RZ ;  /* 0x00000020100d7810 */ /* 0x000fe40007ffe0ff */
[----:B------:R-:W-:-:S02]  /*1400*/  LOP3.LUT R12, R12, 0x800000, RZ, 0xfc, !PT ;  /* 0x008000000c0c7812 */ /* 0x000fc400078efcff */
[----:B------:R-:W-:Y:S02]  /*1410*/  FSETP.NEU.FTZ.AND P0, PT, R11, R14, PT ;  /* 0x0000000e0b00720b */ /* 0x000fe40003f1d000 */
[----:B------:R-:W-:Y:S02]  /*1420*/  SHF.L.U32 R13, R12, R13, RZ ;  /* 0x0000000d0c0d7219 */ /* 0x000fe400000006ff */
[----:B------:R-:W-:Y:S02]  /*1430*/  SEL R11, R15, RZ, P2 ;  /* 0x000000ff0f0b7207 */ /* 0x000fe40001000000 */
[----:B------:R-:W-:Y:S02]  /*1440*/  ISETP.NE.AND P1, PT, R13, RZ, P1 ;  /* 0x000000ff0d00720c */ /* 0x000fe40000f25270 */
[----:B------:R-:W-:Y:S02]  /*1450*/  SHF.R.U32.HI R11, RZ, R11, R12 ;  /* 0x0000000bff0b7219 */ /* 0x000fe4000001160c */
[----:B------:R-:W-:-:S02]  /*1460*/  PLOP3.LUT P0, PT, P0, P1, PT, 0xf8, 0x8f ;  /* 0x00000000008f781c */ /* 0x000fc40000703f70 */
[----:B------:R-:W-:Y:S02]  /*1470*/  SHF.R.U32.HI R13, RZ, 0x1, R11 ;  /* 0x00000001ff0d7819 */ /* 0x000fe4000001160b */
[----:B------:R-:W-:-:S04]  /*1480*/  SEL R12, RZ, 0x1, !P0 ;  /* 0x00000001ff0c7807 */ /* 0x000fc80004000000 */
[----:B------:R-:W-:-:S04]  /*1490*/  LOP3.LUT R12, R12, 0x1, R13, 0xf8, !PT ;  /* 0x000000010c0c7812 */ /* 0x000fc800078ef80d */
[----:B------:R-:W-:-:S04]  /*14a0*/  LOP3.LUT R12, R12, R11, RZ, 0xc0, !PT ;  /* 0x0000000b0c0c7212 */ /* 0x000fc800078ec0ff */
[----:B------:R-:W-:-:S04]  /*14b0*/  IADD3 R13, PT, PT, R13, R12, RZ ;  /* 0x0000000c0d0d7210 */ /* 0x000fc80007ffe0ff */
[----:B------:R-:W-:Y:S01]  /*14c0*/  LOP3.LUT R0, R13, R0, RZ, 0xfc, !PT ;  /* 0x000000000d007212 */ /* 0x000fe200078efcff */
[----:B------:R-:W-:Y:S06]  /*14d0*/  BRA `(.L_x_33) ;  /* 0x0000000000107947 */ /* 0x000fec0003800000 */
.L_x_32:
[----:B------:R-:W-:-:S04]  /*14e0*/  LOP3.LUT R0, R0, 0x80000000, RZ, 0xc0, !PT ;  /* 0x8000000000007812 */ /* 0x000fc800078ec0ff */
[----:B------:R-:W-:Y:S01]  /*14f0*/  LOP3.LUT R0, R0, 0x7f800000, RZ, 0xfc, !PT ;  /* 0x7f80000000007812 */ /* 0x000fe200078efcff */
[----:B------:R-:W-:Y:S06]  /*1500*/  BRA `(.L_x_33) ;  /* 0x0000000000047947 */ /* 0x000fec0003800000 */
.L_x_31:
[----:B------:R-:W-:-:S07]  /*1510*/  IMAD R0, R15, 0x800000, R0 ;  /* 0x008000000f007824 */ /* 0x000fce00078e0200 */
.L_x_33:
[----:B------:R-:W-:Y:S05]  /*1520*/  BSYNC.RECONVERGENT B2 ;  /* 0x0000000000027941 */ /* 0x000fea0003800200 */
.L_x_30:
[----:B------:R-:W-:Y:S05]  /*1530*/  BRA `(.L_x_34) ;  /* 0x0000000000207947 */ /* 0x000fea0003800000 */
.L_x_29:
[----:B------:R-:W-:-:S04]  /*1540*/  LOP3.LUT R0, R13, 0x80000000, R0, 0x48, !PT ;  /* 0x800000000d007812 */ /* 0x000fc800078e4800 */
[----:B------:R-:W-:Y:S01]  /*1550*/  LOP3.LUT R0, R0, 0x7f800000, RZ, 0xfc, !PT ;  /* 0x7f80000000007812 */ /* 0x000fe200078efcff */
[----:B------:R-:W-:Y:S06]  /*1560*/  BRA `(.L_x_34) ;  /* 0x0000000000147947 */ /* 0x000fec0003800000 */
.L_x_28:
[----:B------:R-:W-:Y:S01]  /*1570*/  LOP3.LUT R0, R13, 0x80000000, R0, 0x48, !PT ;  /* 0x800000000d007812 */ /* 0x000fe200078e4800 */
[----:B------:R-:W-:Y:S06]  /*1580*/  BRA `(.L_x_34) ;  /* 0x00000000000c7947 */ /* 0x000fec0003800000 */
.L_x_27:
[----:B------:R-:W0:Y:S01]  /*1590*/  MUFU.RSQ R0, -QNAN ;  /* 0xffc0000000007908 */ /* 0x000e220000001400 */
[----:B------:R-:W-:Y:S05]  /*15a0*/  BRA `(.L_x_34) ;  /* 0x0000000000047947 */ /* 0x000fea0003800000 */
.L_x_26:
[----:B------:R-:W-:-:S07]  /*15b0*/  FADD.FTZ R0, R0, R3 ;  /* 0x0000000300007221 */ /* 0x000fce0000010000 */
.L_x_34:
[----:B------:R-:W-:Y:S05]  /*15c0*/  BSYNC.RECONVERGENT B1 ;  /* 0x0000000000017941 */ /* 0x000fea0003800200 */
.L_x_24:
[----:B------:R-:W-:-:S04]  /*15d0*/  HFMA2 R11, -RZ, RZ, 0, 0 ;  /* 0x00000000ff0b7431 */ /* 0x000fc800000001ff */
[----:B0-----:R-:W-:Y:S05]  /*15e0*/  RET.REL.NODEC R10 `(_Z30compute_growth_features_kernelPKfS0_S0_iffffP14GrowthFeatures) ;  /* 0xffffffe80a847950 */ /* 0x001fea0003c3ffff */
.L_x_35:
        /* <DEDUP_REMOVED lines=9> */
.L_x_270:


//--------------------- .text._Z30compute_energy_features_kernelPKfS0_S0_iP14EnergyFeatures --------------------------
	.section	.text._Z30compute_energy_features_kernelPKfS0_S0_iP14EnergyFeatures,"ax",@progbits
	.align	128
        .global         _Z30compute_energy_features_kernelPKfS0_S0_iP14EnergyFeatures
        .type           _Z30compute_energy_features_kernelPKfS0_S0_iP14EnergyFeatures,@function
        .size           _Z30compute_energy_features_kernelPKfS0_S0_iP14EnergyFeatures,(.L_x_271 - _Z30compute_energy_features_kernelPKfS0_S0_iP14EnergyFeatures)
        .other          _Z30compute_energy_features_kernelPKfS0_S0_iP14EnergyFeatures,@"STO_CUDA_ENTRY STV_DEFAULT"
_Z30compute_energy_features_kernelPKfS0_S0_iP14EnergyFeatures:
.text._Z30compute_energy_features_kernelPKfS0_S0_iP14EnergyFeatures:
[----:B------:R-:W-:Y:S01]  /*0000*/  LDC R1, c[0x0][0x37c] ;  /* 0x0000df00ff017b82 */ /* 0x000fe20000000800 */
[----:B------:R-:W0:Y:S01]  /*0010*/  S2R R2, SR_TID.X ;  /* 0x0000000000027919 */ /* 0x000e220000002100 */
[----:B------:R-:W1:Y:S01]  /*0020*/  LDCU.64 UR10, c[0x0][0x358] ;  /* 0x00006b00ff0a77ac */ /* 0x000e620008000a00 */
[----:B------:R-:W-:Y:S01]  /*0030*/  BSSY.RECONVERGENT B0, `(.L_x_36) ;  /* 0x0000081000007945 */ /* 0x000fe20003800200 */
[----:B0-----:R-:W-:-:S13]  /*0040*/  ISETP.NE.AND P0, PT, R2, RZ, PT ;  /* 0x000000ff0200720c */ /* 0x001fda0003f05270 */
[----:B------:R-:W0:Y:S01]  /*0050*/  @!P0 S2R R3, SR_CgaCtaId ;  /* 0x0000000000038919 */ /* 0x000e220000008800 */
[----:B------:R-:W-:-:S04]  /*0060*/  @!P0 MOV R0, 0x400 ;  /* 0x0000040000008802 */ /* 0x000fc80000000f00 */
[----:B0-----:R-:W-:Y:S01]  /*0070*/  @!P0 LEA R3, R3, R0, 0x18 ;  /* 0x0000000003038211 */ /* 0x001fe200078ec0ff */
[----:B------:R-:W-:-:S04]  /*0080*/  HFMA2 R0, -RZ, RZ, 0, 0 ;  /* 0x00000000ff007431 */ /* 0x000fc800000001ff */
[----:B------:R0:W-:Y:S01]  /*0090*/  @!P0 STS.128 [R3], RZ ;  /* 0x000000ff03008388 */ /* 0x0001e20000000c00 */
[----:B------:R-:W-:Y:S06]  /*00a0*/  BAR.SYNC.DEFER_BLOCKING 0x0 ;  /* 0x0000000000007b1d */ /* 0x000fec0000010000 */
[----:B-1----:R-:W-:Y:S05]  /*00b0*/  @P0 BRA `(.L_x_37) ;  /* 0x0000000400e00947 */ /* 0x002fea0003800000 */
[----:B------:R-:W1:Y:S01]  /*00c0*/  LDCU UR9, c[0x0][0x398] ;  /* 0x00007300ff0977ac */ /* 0x000e620008000800 */
[----:B0-----:R-:W-:Y:S01]  /*00d0*/  IMAD.MOV.U32 R3, RZ, RZ, RZ ;  /* 0x000000ffff037224 */ /* 0x001fe200078e00ff */
[----:B-1----:R-:W-:-:S09]  /*00e0*/  UISETP.GE.AND UP0, UPT, UR9, 0x1, UPT ;  /* 0x000000010900788c */ /* 0x002fd2000bf06270 */
[----:B------:R-:W-:Y:S05]  /*00f0*/  BRA.U !UP0, `(.L_x_38) ;  /* 0x00000005089c7547 */ /* 0x000fea000b800000 */
[----:B------:R-:W-:Y:S01]  /*0100*/  UISETP.GE.U32.AND UP1, UPT, UR9, 0x10, UPT ;  /* 0x000000100900788c */ /* 0x000fe2000bf26070 */
[----:B------:R-:W-:Y:S01]  /*0110*/  MOV R3, RZ ;  /* 0x000000ff00037202 */ /* 0x000fe20000000f00 */
[----:B------:R-:W-:Y:S01]  /*0120*/  ULOP3.LUT UR6, UR9, 0xf, URZ, 0xc0, !UPT ;  /* 0x0000000f09067892 */ /* 0x000fe2000f8ec0ff */
[----:B------:R-:W-:-:S03]  /*0130*/  IMAD.MOV.U32 R0, RZ, RZ, RZ ;  /* 0x000000ffff007224 */ /* 0x000fc600078e00ff */
[----:B------:R-:W-:-:S03]  /*0140*/  UISETP.NE.AND UP0, UPT, UR6, URZ, UPT ;  /* 0x000000ff0600728c */ /* 0x000fc6000bf05270 */
[----:B------:R-:W-:Y:S08]  /*0150*/  BRA.U !UP1, `(.L_x_39) ;  /* 0x0000000109b87547 */ /* 0x000ff0000b800000 */
[----:B------:R-:W0:Y:S01]  /*0160*/  LDCU.64 UR4, c[0x0][0x390] ;  /* 0x00007200ff0477ac */ /* 0x000e220008000a00 */
[----:B------:R-:W-:Y:S01]  /*0170*/  HFMA2 R3, -RZ, RZ, 0, 0 ;  /* 0x00000000ff037431 */ /* 0x000fe200000001ff */
[----:B------:R-:W-:-:S04]  /*0180*/  ULOP3.LUT UR7, UR9, 0x7ffffff0, URZ, 0xc0, !UPT ;  /* 0x7ffffff009077892 */ /* 0x000fc8000f8ec0ff */
[----:B------:R-:W-:Y:S02]  /*0190*/  UIADD3 UR8, UPT, UPT, -UR7, URZ, URZ ;  /* 0x000000ff07087290 */ /* 0x000fe4000fffe1ff */
[----:B------:R-:W-:Y:S01]  /*01a0*/  IMAD.U32 R0, RZ, RZ, UR7 ;  /* 0x00000007ff007e24 */ /* 0x000fe2000f8e00ff */
[----:B0-----:R-:W-:-:S04]  /*01b0*/  UIADD3 UR4, UP1, UPT, UR4, 0x20, URZ ;  /* 0x0000002004047890 */ /* 0x001fc8000ff3e0ff */
[----:B------:R-:W-:Y:S02]  /*01c0*/  UIADD3.X UR5, UPT, UPT, URZ, UR5, URZ, UP1, !UPT ;  /* 0x00000005ff057290 */ /* 0x000fe40008ffe4ff */
[----:B------:R-:W-:-:S04]  /*01d0*/  MOV R4, UR4 ;  /* 0x0000000400047c02 */ /* 0x000fc80008000f00 */
[----:B------:R-:W-:-:S07]  /*01e0*/  IMAD.U32 R5, RZ, RZ, UR5 ;  /* 0x00000005ff057e24 */ /* 0x000fce000f8e00ff */
.L_x_40:
[----:B------:R-:W2:Y:S04]  /*01f0*/  LDG.E R14, desc[UR10][R4.64+-0x20] ;  /* 0xffffe00a040e7981 */ /* 0x000ea8000c1e1900 */
[----:B------:R-:W3:Y:S04]  /*0200*/  LDG.E R13, desc[UR10][R4.64+-0x1c] ;  /* 0xffffe40a040d7981 */ /* 0x000ee8000c1e1900 */
[----:B------:R-:W4:Y:S04]  /*0210*/  LDG.E R16, desc[UR10][R4.64+-0x18] ;  /* 0xffffe80a04107981 */ /* 0x000f28000c1e1900 */
[----:B------:R-:W5:Y:S04]  /*0220*/  LDG.E R18, desc[UR10][R4.64+-0x14] ;  /* 0xffffec0a04127981 */ /* 0x000f68000c1e1900 */
        /* <DEDUP_REMOVED lines=11> */
[----:B------:R0:W5:Y:S01]  /*02e0*/  LDG.E R6, desc[UR10][R4.64+0x1c] ;  /* 0x00001c0a04067981 */ /* 0x000162000c1e1900 */
[----:B------:R-:W-:-:S04]  /*02f0*/  UIADD3 UR8, UPT, UPT, UR8, 0x10, URZ ;  /* 0x0000001008087890 */ /* 0x000fc8000fffe0ff */
[----:B------:R-:W-:Y:S01]  /*0300*/  UISETP.NE.AND UP1, UPT, UR8, URZ, UPT ;  /* 0x000000ff0800728c */ /* 0x000fe2000bf25270 */
[----:B0-----:R-:W-:-:S04]  /*0310*/  IADD3 R4, P0, PT, R4, 0x40, RZ ;  /* 0x0000004004047810 */ /* 0x001fc80007f1e0ff */
[----:B------:R-:W-:Y:S01]  /*0320*/  IADD3.X R5, PT, PT, RZ, R5, RZ, P0, !PT ;  /* 0x00000005ff057210 */ /* 0x000fe200007fe4ff */
[----:B--2---:R-:W-:-:S04]  /*0330*/  FADD R14, R14, R3 ;  /* 0x000000030e0e7221 */ /* 0x004fc80000000000 */
[----:B---3--:R-:W-:-:S04]  /*0340*/  FADD R13, R14, R13 ;  /* 0x0000000d0e0d7221 */ /* 0x008fc80000000000 */
[----:B----4-:R-:W-:-:S04]  /*0350*/  FADD R13, R13, R16 ;  /* 0x000000100d0d7221 */ /* 0x010fc80000000000 */
[----:B-----5:R-:W-:-:S04]  /*0360*/  FADD R13, R13, R18 ;  /* 0x000000120d0d7221 */ /* 0x020fc80000000000 */
[----:B------:R-:W-:-:S04]  /*0370*/  FADD R13, R13, R20 ;  /* 0x000000140d0d7221 */ /* 0x000fc80000000000 */
        /* <DEDUP_REMOVED lines=10> */
[----:B------:R-:W-:Y:S01]  /*0420*/  FADD R3, R7, R6 ;  /* 0x0000000607037221 */ /* 0x000fe20000000000 */
[----:B------:R-:W-:Y:S06]  /*0430*/  BRA.U UP1, `(.L_x_40) ;  /* 0xfffffffd016c7547 */ /* 0x000fec000b83ffff */
.L_x_39:
[----:B------:R-:W-:Y:S05]  /*0440*/  BRA.U !UP0, `(.L_x_38) ;  /* 0x0000000108c87547 */ /* 0x000fea000b800000 */
[----:B------:R-:W-:Y:S02]  /*0450*/  UISETP.GE.U32.AND UP0, UPT, UR6, 0x8, UPT ;  /* 0x000000080600788c */ /* 0x000fe4000bf06070 */
[----:B------:R-:W-:-:S04]  /*0460*/  ULOP3.LUT UR5, UR9, 0x7, URZ, 0xc0, !UPT ;  /* 0x0000000709057892 */ /* 0x000fc8000f8ec0ff */
[----:B------:R-:W-:-:S03]  /*0470*/  UISETP.NE.AND UP1, UPT, UR5, URZ, UPT ;  /* 0x000000ff0500728c */ /* 0x000fc6000bf25270 */
[----:B------:R-:W-:Y:S08]  /*0480*/  BRA.U !UP0, `(.L_x_41) ;  /* 0x00000001084c7547 */ /* 0x000ff0000b800000 */
[----:B------:R-:W0:Y:S02]  /*0490*/  LDC.64 R4, c[0x0][0x390] ;  /* 0x0000e400ff047b82 */ /* 0x000e240000000a00 */
[----:B0-----:R-:W-:-:S05]  /*04a0*/  IMAD.WIDE.U32 R4, R0, 0x4, R4 ;  /* 0x0000000400047825 */ /* 0x001fca00078e0004 */
[----:B------:R-:W2:Y:S04]  /*04b0*/  LDG.E R6, desc[UR10][R4.64] ;  /* 0x0000000a04067981 */ /* 0x000ea8000c1e1900 */
[----:B------:R-:W3:Y:S04]  /*04c0*/  LDG.E R7, desc[UR10][R4.64+0x4] ;  /* 0x0000040a04077981 */ /* 0x000ee8000c1e1900 */
[----:B------:R-:W4:Y:S04]  /*04d0*/  LDG.E R9, desc[UR10][R4.64+0x8] ;  /* 0x0000080a04097981 */ /* 0x000f28000c1e1900 */
[----:B------:R-:W5:Y:S04]  /*04e0*/  LDG.E R11, desc[UR10][R4.64+0xc] ;  /* 0x00000c0a040b7981 */ /* 0x000f68000c1e1900 */
[----:B------:R-:W5:Y:S04]  /*04f0*/  LDG.E R13, desc[UR10][R4.64+0x10] ;  /* 0x0000100a040d7981 */ /* 0x000f68000c1e1900 */
[----:B------:R-:W5:Y:S04]  /*0500*/  LDG.E R15, desc[UR10][R4.64+0x14] ;  /* 0x0000140a040f7981 */ /* 0x000f68000c1e1900 */
[----:B------:R-:W5:Y:S04]  /*0510*/  LDG.E R17, desc[UR10][R4.64+0x18] ;  /* 0x0000180a04117981 */ /* 0x000f68000c1e1900 */
[----:B------:R-:W5:Y:S01]  /*0520*/  LDG.E R19, desc[UR10][R4.64+0x1c] ;  /* 0x00001c0a04137981 */ /* 0x000f62000c1e1900 */
[----:B------:R-:W-:-:S02]  /*0530*/  VIADD R0, R0, 0x8 ;  /* 0x0000000800007836 */ /* 0x000fc40000000000 */
[----:B--2---:R-:W-:-:S04]  /*0540*/  FADD R6, R3, R6 ;  /* 0x0000000603067221 */ /* 0x004fc80000000000 */
[----:B---3--:R-:W-:-:S04]  /*0550*/  FADD R6, R6, R7 ;  /* 0x0000000706067221 */ /* 0x008fc80000000000 */
[----:B----4-:R-:W-:-:S04]  /*0560*/  FADD R6, R6, R9 ;  /* 0x0000000906067221 */ /* 0x010fc80000000000 */
[----:B-----5:R-:W-:-:S04]  /*0570*/  FADD R6, R6, R11 ;  /* 0x0000000b06067221 */ /* 0x020fc80000000000 */
[----:B------:R-:W-:-:S04]  /*0580*/  FADD R6, R6, R13 ;  /* 0x0000000d06067221 */ /* 0x000fc80000000000 */
[----:B------:R-:W-:-:S04]  /*0590*/  FADD R6, R6, R15 ;  /* 0x0000000f06067221 */ /* 0x000fc80000000000 */
[----:B------:R-:W-:-:S04]  /*05a0*/  FADD R6, R6, R17 ;  /* 0x0000001106067221 */ /* 0x000fc80000000000 */
[----:B------:R-:W-:-:S07]  /*05b0*/  FADD R3, R6, R19 ;  /* 0x0000001306037221 */ /* 0x000fce0000000000 */
.L_x_41:
        /* <DEDUP_REMOVED lines=10> */
[----:B------:R-:W5:Y:S01]  /*0660*/  LDG.E R11, desc[UR10][R4.64+0xc] ;  /* 0x00000c0a040b7981 */ /* 0x000f62000c1e1900 */
[----:B------:R-:W-:Y:S01]  /*0670*/  IADD3 R0, PT, PT, R0, 0x4, RZ ;  /* 0x0000000400007810 */ /* 0x000fe20007ffe0ff */
[----:B--2---:R-:W-:-:S04]  /*0680*/  FADD R6, R3, R6 ;  /* 0x0000000603067221 */ /* 0x004fc80000000000 */
[----:B---3--:R-:W-:-:S04]  /*0690*/  FADD R6, R6, R7 ;  /* 0x0000000706067221 */ /* 0x008fc80000000000 */
[----:B----4-:R-:W-:-:S04]  /*06a0*/  FADD R6, R6, R9 ;  /* 0x0000000906067221 */ /* 0x010fc80000000000 */
[----:B-----5:R-:W-:-:S07]  /*06b0*/  FADD R3, R6, R11 ;  /* 0x0000000b06037221 */ /* 0x020fce0000000000 */
.L_x_42:
[----:B------:R-:W-:Y:S05]  /*06c0*/  BRA.U !UP1, `(.L_x_38) ;  /* 0x0000000109287547 */ /* 0x000fea000b800000 */
[----:B------:R-:W0:Y:S01]  /*06d0*/  LDC.64 R4, c[0x0][0x390] ;  /* 0x0000e400ff047b82 */ /* 0x000e220000000a00 */
[----:B------:R-:W-:Y:S01]  /*06e0*/  UIADD3 UR4, UPT, UPT, -UR4, URZ, URZ ;  /* 0x000000ff04047290 */ /* 0x000fe2000fffe1ff */
[----:B0-----:R-:W-:-:S11]  /*06f0*/  IMAD.WIDE.U32 R4, R0, 0x4, R4 ;  /* 0x0000000400047825 */ /* 0x001fd600078e0004 */
.L_x_43:
[----:B------:R0:W2:Y:S01]  /*0700*/  LDG.E R0, desc[UR10][R4.64] ;  /* 0x0000000a04007981 */ /* 0x0000a2000c1e1900 */
[----:B------:R-:W-:-:S04]  /*0710*/  UIADD3 UR4, UPT, UPT, UR4, 0x1, URZ ;  /* 0x0000000104047890 */ /* 0x000fc8000fffe0ff */
[----:B------:R-:W-:Y:S01]  /*0720*/  UISETP.NE.AND UP0, UPT, UR4, URZ, UPT ;  /* 0x000000ff0400728c */ /* 0x000fe2000bf05270 */
[----:B0-----:R-:W-:-:S05]  /*0730*/  IADD3 R4, P0, PT, R4, 0x4, RZ ;  /* 0x0000000404047810 */ /* 0x001fca0007f1e0ff */
[----:B------:R-:W-:Y:S02]  /*0740*/  IMAD.X R5, RZ, RZ, R5, P0 ;  /* 0x000000ffff057224 */ /* 0x000fe400000e0605 */
[----:B--2---:R-:W-:Y:S01]  /*0750*/  FADD R3, R0, R3 ;  /* 0x0000000300037221 */ /* 0x004fe20000000000 */
[----:B------:R-:W-:Y:S06]  /*0760*/  BRA.U UP0, `(.L_x_43) ;  /* 0xfffffffd00e47547 */ /* 0x000fec000b83ffff */
.L_x_38:
[----:B------:R-:W-:-:S04]  /*0770*/  I2FP.F32.S32 R4, UR9 ;  /* 0x0000000900047c45 */ /* 0x000fc80008201400 */
[----:B------:R-:W0:Y:S08]  /*0780*/  MUFU.RCP R5, R4 ;  /* 0x0000000400057308 */ /* 0x000e300000001000 */
[----:B------:R-:W1:Y:S01]  /*0790*/  FCHK P0, R3, R4 ;  /* 0x0000000403007302 */ /* 0x000e620000000000 */
[----:B0-----:R-:W-:-:S04]  /*07a0*/  FFMA R0, -R4, R5, 1 ;  /* 0x3f80000004007423 */ /* 0x001fc80000000105 */
[----:B------:R-:W-:-:S04]  /*07b0*/  FFMA R0, R5, R0, R5 ;  /* 0x0000000005007223 */ /* 0x000fc80000000005 */
[----:B------:R-:W-:-:S04]  /*07c0*/  FFMA R5, R0, R3, RZ ;  /* 0x0000000300057223 */ /* 0x000fc800000000ff */
[----:B------:R-:W-:-:S04]  /*07d0*/  FFMA R6, -R4, R5, R3 ;  /* 0x0000000504067223 */ /* 0x000fc80000000103 */
[----:B------:R-:W-:Y:S01]  /*07e0*/  FFMA R0, R0, R6, R5 ;  /* 0x0000000600007223 */ /* 0x000fe20000000005 */
[----:B-1----:R-:W-:Y:S06]  /*07f0*/  @!P0 BRA `(.L_x_44) ;  /* 0x00000000000c8947 */ /* 0x002fec0003800000 */
[----:B------:R-:W-:Y:S02]  /*0800*/  MOV R0, R4 ;  /* 0x0000000400007202 */ /* 0x000fe40000000f00 */
[----:B------:R-:W-:-:S07]  /*0810*/  MOV R6, 0x830 ;  /* 0x0000083000067802 */ /* 0x000fce0000000f00 */
[----:B------:R-:W-:Y:S05]  /*0820*/  CALL.REL.NOINC `($__internal_1_$__cuda_sm3x_div_rn_noftz_f32_slowpath) ;  /* 0x0000000400d07944 */ /* 0x000fea0003c00000 */
.L_x_44:
[----:B------:R-:W-:-:S07]  /*0830*/  FMUL R0, R0, 1.2000000476837158203 ;  /* 0x3f99999a00007820 */ /* 0x000fce0000400000 */
.L_x_37:
[----:B------:R-:W-:Y:S05]  /*0840*/  BSYNC.RECONVERGENT B0 ;  /* 0x0000000000007941 */ /* 0x000fea0003800200 */
.L_x_36:
[----:B------:R-:W1:Y:S01]  /*0850*/  LDCU UR4, c[0x0][0x398] ;  /* 0x00007300ff0477ac */ /* 0x000e620008000800 */
[----:B------:R-:W-:Y:S01]  /*0860*/  BAR.SYNC.DEFER_BLOCKING 0x0 ;  /* 0x0000000000007b1d */ /* 0x000fe20000010000 */
[----:B-1----:R-:W-:-:S13]  /*0870*/  ISETP.GE.AND P0, PT, R2, UR4, PT ;  /* 0x0000000402007c0c */ /* 0x002fda000bf06270 */
[----:B------:R-:W-:Y:S05]  /*0880*/  @P0 BRA `(.L_x_45) ;  /* 0x0000000000f00947 */ /* 0x000fea0003800000 */
[----:B------:R-:W1:Y:S01]  /*0890*/  S2R R7, SR_CgaCtaId ;  /* 0x0000000000077919 */ /* 0x000e620000008800 */
[----:B0-----:R-:W0:Y:S01]  /*08a0*/  LDC R3, c[0x0][0x360] ;  /* 0x0000d800ff037b82 */ /* 0x001e220000000800 */
[----:B------:R-:W-:Y:S01]  /*08b0*/  UMOV UR4, 0x400 ;  /* 0x0000040000047882 */ /* 0x000fe20000000000 */
[----:B------:R-:W-:Y:S02]  /*08c0*/  IMAD.MOV.U32 R6, RZ, RZ, R2 ;  /* 0x000000ffff067224 */ /* 0x000fe400078e0002 */
[----:B------:R-:W-:-:S05]  /*08d0*/  IMAD.U32 R4, RZ, RZ, UR4 ;  /* 0x00000004ff047e24 */ /* 0x000fca000f8e00ff */
[----:B------:R-:W-:-:S04]  /*08e0*/  IADD3 R5, PT, PT, R4, 0x4, RZ ;  /* 0x0000000404057810 */ /* 0x000fc80007ffe0ff */
[C---:B-1----:R-:W-:Y:S02]  /*08f0*/  LEA R5, R7.reuse, R5, 0x18 ;  /* 0x0000000507057211 */ /* 0x042fe400078ec0ff */
[----:B------:R-:W-:-:S07]  /*0900*/  LEA R7, R7, R4, 0x18 ;  /* 0x0000000407077211 */ /* 0x000fce00078ec0ff */
.L_x_56:
[----:B------:R-:W1:Y:S08]  /*0910*/  LDC.64 R10, c[0x0][0x380] ;  /* 0x0000e000ff0a7b82 */ /* 0x000e700000000a00 */
[----:B------:R-:W2:Y:S08]  /*0920*/  LDC.64 R12, c[0x0][0x388] ;  /* 0x0000e200ff0c7b82 */ /* 0x000eb00000000a00 */
[----:B------:R-:W3:Y:S01]  /*0930*/  LDC.64 R8, c[0x0][0x390] ;  /* 0x0000e400ff087b82 */ /* 0x000ee20000000a00 */
[----:B-1----:R-:W-:-:S06]  /*0940*/  IMAD.WIDE R10, R6, 0x4, R10 ;  /* 0x00000004060a7825 */ /* 0x002fcc00078e020a */
[----:B------:R-:W4:Y:S01]  /*0950*/  LDG.E R10, desc[UR10][R10.64] ;  /* 0x0000000a0a0a7981 */ /* 0x000f22000c1e1900 */
[----:B--2---:R-:W-:-:S06]  /*0960*/  IMAD.WIDE R12, R6, 0x4, R12 ;  /* 0x00000004060c7825 */ /* 0x004fcc00078e020c */
[----:B------:R-:W4:Y:S01]  /*0970*/  LDG.E R13, desc[UR10][R12.64] ;  /* 0x0000000a0c0d7981 */ /* 0x000f22000c1e1900 */
[----:B---3--:R-:W-:-:S05]  /*0980*/  IMAD.WIDE R8, R6, 0x4, R8 ;  /* 0x0000000406087825 */ /* 0x008fca00078e0208 */
[----:B------:R-:W2:Y:S01]  /*0990*/  LDG.E R14, desc[UR10][R8.64] ;  /* 0x0000000a080e7981 */ /* 0x000ea2000c1e1900 */
[----:B------:R-:W-:Y:S05]  /*09a0*/  YIELD ;  /* 0x0000000000007946 */ /* 0x000fea0003800000 */
[----:B------:R-:W-:Y:S01]  /*09b0*/  BSSY.RECONVERGENT B0, `(.L_x_46) ;  /* 0x0000007000007945 */ /* 0x000fe20003800200 */
[----:B----4-:R-:W-:-:S04]  /*09c0*/  FADD R15, R10, R13 ;  /* 0x0000000d0a0f7221 */ /* 0x010fc80000000000 */
[----:B--2---:R-:W-:-:S07]  /*09d0*/  FMUL R17, R15, R14 ;  /* 0x0000000e0f117220 */ /* 0x004fce0000400000 */
.L_x_47:
[----:B------:R-:W1:Y:S02]  /*09e0*/  LDS R10, [R7] ;  /* 0x00000000070a7984 */ /* 0x000e640000000800 */
[----:B-1----:R-:W-:-:S05]  /*09f0*/  FADD R11, R17, R10 ;  /* 0x0000000a110b7221 */ /* 0x002fca0000000000 */
[----:B------:R-:W1:Y:S02]  /*0a00*/  ATOMS.CAST.SPIN P0, [R7], R10, R11 ;  /* 0x0000000a0700758d */ /* 0x000e64000180000b */
[----:B-1----:R-:W-:Y:S05]  /*0a10*/  @!P0 BRA `(.L_x_47) ;  /* 0xfffffffc00f08947 */ /* 0x002fea000383ffff */
[----:B------:R-:W-:Y:S05]  /*0a20*/  BSYNC.RECONVERGENT B0 ;  /* 0x0000000000007941 */ /* 0x000fea0003800200 */
.L_x_46:
[----:B------:R-:W-:Y:S01]  /*0a30*/  BSSY.RECONVERGENT B0, `(.L_x_48) ;  /* 0x0000005000007945 */ /* 0x000fe20003800200 */
.L_x_49:
[----:B------:R-:W1:Y:S02]  /*0a40*/  LDS R10, [R5] ;  /* 0x00000000050a7984 */ /* 0x000e640000000800 */
[----:B-1----:R-:W-:-:S05]  /*0a50*/  FADD R11, R15, R10 ;  /* 0x0000000a0f0b7221 */ /* 0x002fca0000000000 */
[----:B------:R-:W1:Y:S02]  /*0a60*/  ATOMS.CAST.SPIN P0, [R5], R10, R11 ;  /* 0x0000000a0500758d */ /* 0x000e64000180000b */
[----:B-1----:R-:W-:Y:S05]  /*0a70*/  @!P0 BRA `(.L_x_49) ;  /* 0xfffffffc00f08947 */ /* 0x002fea000383ffff */
[----:B------:R-:W-:Y:S05]  /*0a80*/  BSYNC.RECONVERGENT B0 ;  /* 0x0000000000007941 */ /* 0x000fea0003800200 */
.L_x_48:
[----:B------:R-:W2:Y:S01]  /*0a90*/  LDG.E R9, desc[UR10][R8.64] ;  /* 0x0000000a08097981 */ /* 0x000ea2000c1e1900 */
[----:B------:R-:W1:Y:S01]  /*0aa0*/  LDCU UR4, c[0x0][0x398] ;  /* 0x00007300ff0477ac */ /* 0x000e620008000800 */
[----:B0-----:R-:W-:Y:S01]  /*0ab0*/  IADD3 R6, PT, PT, R3, R6, RZ ;  /* 0x0000000603067210 */ /* 0x001fe20007ffe0ff */
[----:B------:R-:W-:Y:S03]  /*0ac0*/  BSSY.RECONVERGENT B0, `(.L_x_50) ;  /* 0x0000017000007945 */ /* 0x000fe60003800200 */
[----:B-1----:R-:W-:Y:S02]  /*0ad0*/  ISETP.GE.AND P0, PT, R6, UR4, PT ;  /* 0x0000000406007c0c */ /* 0x002fe4000bf06270 */
[----:B--2---:R-:W-:-:S13]  /*0ae0*/  FSETP.GT.AND P1, PT, R9, R0, PT ;  /* 0x000000000900720b */ /* 0x004fda0003f24000 */
[----:B------:R-:W-:Y:S05]  /*0af0*/  @!P1 BRA `(.L_x_51) ;  /* 0x0000000000289947 */ /* 0x000fea0003800000 */
[----:B------:R-:W0:Y:S01]  /*0b00*/  S2R R9, SR_CgaCtaId ;  /* 0x0000000000097919 */ /* 0x000e220000008800 */
[----:B------:R-:W-:Y:S01]  /*0b10*/  VIADD R8, R4, 0x8 ;  /* 0x0000000804087836 */ /* 0x000fe20000000000 */
[----:B------:R-:W-:Y:S04]  /*0b20*/  BSSY.RECONVERGENT B1, `(.L_x_52) ;  /* 0x0000006000017945 */ /* 0x000fe80003800200 */
[----:B0-----:R-:W-:-:S07]  /*0b30*/  LEA R8, R9, R8, 0x18 ;  /* 0x0000000809087211 */ /* 0x001fce00078ec0ff */
.L_x_53:
[----:B------:R-:W0:Y:S02]  /*0b40*/  LDS R10, [R8] ;  /* 0x00000000080a7984 */ /* 0x000e240000000800 */
[----:B0-----:R-:W-:-:S05]  /*0b50*/  FADD R11, R15, R10 ;  /* 0x0000000a0f0b7221 */ /* 0x001fca0000000000 */
[----:B------:R-:W0:Y:S02]  /*0b60*/  ATOMS.CAST.SPIN P1, [R8], R10, R11 ;  /* 0x0000000a0800758d */ /* 0x000e24000182000b */
[----:B0-----:R-:W-:Y:S05]  /*0b70*/  @!P1 BRA `(.L_x_53) ;  /* 0xfffffffc00f09947 */ /* 0x001fea000383ffff */
[----:B------:R-:W-:Y:S05]  /*0b80*/  BSYNC.RECONVERGENT B1 ;  /* 0x0000000000017941 */ /* 0x000fea0003800200 */
.L_x_52:
[----:B------:R-:W-:Y:S05]  /*0b90*/  BRA `(.L_x_54) ;  /* 0x0000000000247947 */ /* 0x000fea0003800000 */
.L_x_51:
[----:B------:R-:W0:Y:S01]  /*0ba0*/  S2R R9, SR_CgaCtaId ;  /* 0x0000000000097919 */ /* 0x000e220000008800 */
[----:B------:R-:W-:Y:S02]  /*0bb0*/  UMOV UR4, 0x400 ;  /* 0x0000040000047882 */ /* 0x000fe40000000000 */
[----:B------:R-:W-:-:S05]  /*0bc0*/  MOV R4, UR4 ;  /* 0x0000000400047c02 */ /* 0x000fca0008000f00 */
[----:B------:R-:W-:-:S05]  /*0bd0*/  VIADD R8, R4, 0xc ;  /* 0x0000000c04087836 */ /* 0x000fca0000000000 */
[----:B0-----:R-:W-:-:S07]  /*0be0*/  LEA R8, R9, R8, 0x18 ;  /* 0x0000000809087211 */ /* 0x001fce00078ec0ff */
.L_x_55:
[----:B------:R-:W0:Y:S02]  /*0bf0*/  LDS R10, [R8] ;  /* 0x00000000080a7984 */ /* 0x000e240000000800 */
[----:B0-----:R-:W-:-:S05]  /*0c00*/  FADD R11, R15, R10 ;  /* 0x0000000a0f0b7221 */ /* 0x001fca0000000000 */
[----:B------:R-:W0:Y:S02]  /*0c10*/  ATOMS.CAST.SPIN P1, [R8], R10, R11 ;  /* 0x0000000a0800758d */ /* 0x000e24000182000b */
[----:B0-----:R-:W-:Y:S05]  /*0c20*/  @!P1 BRA `(.L_x_55) ;  /* 0xfffffffc00f09947 */ /* 0x001fea000383ffff */
.L_x_54:
[----:B------:R-:W-:Y:S05]  /*0c30*/  BSYNC.RECONVERGENT B0 ;  /* 0x0000000000007941 */ /* 0x000fea0003800200 */
.L_x_50:
[----:B------:R-:W-:Y:S05]  /*0c40*/  @!P0 BRA `(.L_x_56) ;  /* 0xfffffffc00308947 */ /* 0x000fea000383ffff */
.L_x_45:
[----:B------:R-:W-:Y:S05]  /*0c50*/  WARPSYNC.ALL ;  /* 0x0000000000007948 */ /* 0x000fea0003800000 */
[----:B------:R-:W-:Y:S01]  /*0c60*/  BAR.SYNC.DEFER_BLOCKING 0x0 ;  /* 0x0000000000007b1d */ /* 0x000fe20000010000 */
[----:B------:R-:W-:-:S13]  /*0c70*/  ISETP.NE.AND P0, PT, R2, RZ, PT ;  /* 0x000000ff0200720c */ /* 0x000fda0003f05270 */
[----:B------:R-:W-:Y:S05]  /*0c80*/  @P0 EXIT ;  /* 0x000000000000094d */ /* 0x000fea0003800000 */
[----:B------:R-:W1:Y:S01]  /*0c90*/  S2UR UR5, SR_CgaCtaId ;  /* 0x00000000000579c3 */ /* 0x000e620000008800 */
[----:B------:R-:W-:-:S07]  /*0ca0*/  UMOV UR4, 0x400 ;  /* 0x0000040000047882 */ /* 0x000fce0000000000 */
[----:B0-----:R-:W0:Y:S01]  /*0cb0*/  LDC.64 R2, c[0x0][0x3a0] ;  /* 0x0000e800ff027b82 */ /* 0x001e220000000a00 */
[----:B-1----:R-:W-:-:S09]  /*0cc0*/  ULEA UR4, UR5, UR4, 0x18 ;  /* 0x0000000405047291 */ /* 0x002fd2000f8ec0ff */
[----:B------:R-:W0:Y:S04]  /*0cd0*/  LDS.128 R4, [UR4] ;  /* 0x00000004ff047984 */ /* 0x000e280008000c00 */
[----:B0-----:R0:W-:Y:S01]  /*0ce0*/  STG.E desc[UR10][R2.64], R4 ;  /* 0x0000000402007986 */ /* 0x0011e2000c10190a */
[----:B------:R-:W-:Y:S01]  /*0cf0*/  FSETP.GT.AND P0, PT, R7, RZ, PT ;  /* 0x000000ff0700720b */ /* 0x000fe20003f04000 */
[----:B------:R-:W-:-:S12]  /*0d00*/  HFMA2 R5, -RZ, RZ, 4.47265625, -2 ;  /* 0x4479c000ff057431 */ /* 0x000fd800000001ff */
[----:B0-----:R-:W-:Y:S05]  /*0d10*/  @!P0 BRA `(.L_x_57) ;  /* 0x0000000000348947 */ /* 0x001fea0003800000 */
[----:B------:R-:W0:Y:S08]  /*0d20*/  MUFU.RCP R0, R7 ;  /* 0x0000000700007308 */ /* 0x000e300000001000 */
[----:B------:R-:W1:Y:S01]  /*0d30*/  FCHK P0, R6, R7 ;  /* 0x0000000706007302 */ /* 0x000e620000000000 */
[----:B0-----:R-:W-:-:S04]  /*0d40*/  FFMA R3, R0, -R7, 1 ;  /* 0x3f80000000037423 */ /* 0x001fc80000000807 */
[----:B------:R-:W-:-:S04]  /*0d50*/  FFMA R3, R0, R3, R0 ;  /* 0x0000000300037223 */ /* 0x000fc80000000000 */
[----:B------:R-:W-:-:S04]  /*0d60*/  FFMA R5, R3, R6, RZ ;  /* 0x0000000603057223 */ /* 0x000fc800000000ff */
[----:B------:R-:W-:-:S04]  /*0d70*/  FFMA R0, R5, -R7, R6 ;  /* 0x8000000705007223 */ /* 0x000fc80000000006 */
[----:B------:R-:W-:Y:S01]  /*0d80*/  FFMA R5, R3, R0, R5 ;  /* 0x0000000003057223 */ /* 0x000fe20000000005 */
[----:B-1----:R-:W-:Y:S06]  /*0d90*/  @!P0 BRA `(.L_x_57) ;  /* 0x0000000000148947 */ /* 0x002fec0003800000 */
[----:B------:R-:W-:Y:S01]  /*0da0*/  IMAD.MOV.U32 R3, RZ, RZ, R6 ;  /* 0x000000ffff037224 */ /* 0x000fe200078e0006 */
[----:B------:R-:W-:Y:S02]  /*0db0*/  MOV R0, R7 ;  /* 0x0000000700007202 */ /* 0x000fe40000000f00 */
[----:B------:R-:W-:-:S07]  /*0dc0*/  MOV R6, 0xde0 ;  /* 0x00000de000067802 */ /* 0x000fce0000000f00 */
[----:B------:R-:W-:Y:S05]  /*0dd0*/  CALL.REL.NOINC `($__internal_1_$__cuda_sm3x_div_rn_noftz_f32_slowpath) ;  /* 0x0000000000647944 */ /* 0x000fea0003c00000 */
[----:B------:R-:W-:-:S07]  /*0de0*/  IMAD.MOV.U32 R5, RZ, RZ, R0 ;  /* 0x000000ffff057224 */ /* 0x000fce00078e0000 */
.L_x_57:
[----:B------:R-:W0:Y:S01]  /*0df0*/  LDC.64 R2, c[0x0][0x3a0] ;  /* 0x0000e800ff027b82 */ /* 0x000e220000000a00 */
[----:B------:R-:W-:Y:S02]  /*0e00*/  FSETP.GT.AND P0, PT, R4, RZ, PT ;  /* 0x000000ff0400720b */ /* 0x000fe40003f04000 */
[----:B------:R-:W-:Y:S01]  /*0e10*/  MOV R7, RZ ;  /* 0x000000ff00077202 */ /* 0x000fe20000000f00 */
[----:B0-----:R0:W-:Y:S10]  /*0e20*/  STG.E desc[UR10][R2.64+0x4], R5 ;  /* 0x0000040502007986 */ /* 0x0011f4000c10190a */
[----:B------:R-:W-:Y:S05]  /*0e30*/  @!P0 BRA `(.L_x_58) ;  /* 0x0000000000408947 */ /* 0x000fea0003800000 */
[----:B------:R-:W1:Y:S01]  /*0e40*/  S2UR UR5, SR_CgaCtaId ;  /* 0x00000000000579c3 */ /* 0x000e620000008800 */
[----:B------:R-:W-:Y:S01]  /*0e50*/  UMOV UR4, 0x400 ;  /* 0x0000040000047882 */ /* 0x000fe20000000000 */
[----:B0-----:R-:W0:Y:S02]  /*0e60*/  MUFU.RCP R5, R4 ;  /* 0x0000000400057308 */ /* 0x001e240000001000 */
[----:B0-----:R-:W-:-:S04]  /*0e70*/  FFMA R0, -R4, R5, 1 ;  /* 0x3f80000004007423 */ /* 0x001fc80000000105 */
[----:B------:R-:W-:Y:S01]  /*0e80*/  FFMA R0, R5, R0, R5 ;  /* 0x0000000005007223 */ /* 0x000fe20000000005 */
[----:B-1----:R-:W-:-:S09]  /*0e90*/  ULEA UR4, UR5, UR4, 0x18 ;  /* 0x0000000405047291 */ /* 0x002fd2000f8ec0ff */
[----:B------:R-:W0:Y:S02]  /*0ea0*/  LDS R3, [UR4+0x4] ;  /* 0x00000404ff037984 */ /* 0x000e240008000800 */
[----:B0-----:R-:W0:Y:S01]  /*0eb0*/  FCHK P0, R3, R4 ;  /* 0x0000000403007302 */ /* 0x001e220000000000 */
[----:B------:R-:W-:-:S04]  /*0ec0*/  FFMA R5, R3, R0, RZ ;  /* 0x0000000003057223 */ /* 0x000fc800000000ff */
[----:B------:R-:W-:-:S04]  /*0ed0*/  FFMA R2, -R4, R5, R3 ;  /* 0x0000000504027223 */ /* 0x000fc80000000103 */
[----:B------:R-:W-:Y:S01]  /*0ee0*/  FFMA R7, R0, R2, R5 ;  /* 0x0000000200077223 */ /* 0x000fe20000000005 */
[----:B0-----:R-:W-:Y:S06]  /*0ef0*/  @!P0 BRA `(.L_x_58) ;  /* 0x0000000000108947 */ /* 0x001fec0003800000 */
[----:B------:R-:W-:Y:S01]  /*0f00*/  IMAD.MOV.U32 R0, RZ, RZ, R4 ;  /* 0x000000ffff007224 */ /* 0x000fe200078e0004 */
[----:B------:R-:W-:-:S07]  /*0f10*/  MOV R6, 0xf30 ;  /* 0x00000f3000067802 */ /* 0x000fce0000000f00 */
[----:B------:R-:W-:Y:S05]  /*0f20*/  CALL.REL.NOINC `($__internal_1_$__cuda_sm3x_div_rn_noftz_f32_slowpath) ;  /* 0x0000000000107944 */ /* 0x000fea0003c00000 */
[----:B------:R-:W-:-:S07]  /*0f30*/  MOV R7, R0 ;  /* 0x0000000000077202 */ /* 0x000fce0000000f00 */
.L_x_58:
[----:B0-----:R-:W0:Y:S02]  /*0f40*/  LDC.64 R2, c[0x0][0x3a0] ;  /* 0x0000e800ff027b82 */ /* 0x001e240000000a00 */
[----:B0-----:R-:W-:Y:S01]  /*0f50*/  STG.E desc[UR10][R2.64+0xc], R7 ;  /* 0x00000c0702007986 */ /* 0x001fe2000c10190a */
[----:B------:R-:W-:Y:S05]  /*0f60*/  EXIT ;  /* 0x000000000000794d */ /* 0x000fea0003800000 */
        .weak           $__internal_1_$__cuda_sm3x_div_rn_noftz_f32_slowpath
        .type           $__internal_1_$__cuda_sm3x_div_rn_noftz_f32_slowpath,@function
        .size           $__internal_1_$__cuda_sm3x_div_rn_noftz_f32_slowpath,(.L_x_271 - $__internal_1_$__cuda_sm3x_div_rn_noftz_f32_slowpath)
$__internal_1_$__cuda_sm3x_div_rn_noftz_f32_slowpath:
[----:B------:R-:W-:Y:S01]  /*0f70*/  SHF.R.U32.HI R7, RZ, 0x17, R0 ;  /* 0x00000017ff077819 */ /* 0x000fe20000011600 */
[----:B------:R-:W-:Y:S01]  /*0f80*/  BSSY.RECONVERGENT B1, `(.L_x_59) ;  /* 0x0000062000017945 */ /* 0x000fe20003800200 */
[----:B------:R-:W-:Y:S02]  /*0f90*/  SHF.R.U32.HI R5, RZ, 0x17, R3 ;  /* 0x00000017ff057819 */ /* 0x000fe40000011603 */
[----:B------:R-:W-:Y:S02]  /*0fa0*/  LOP3.LUT R13, R7, 0xff, RZ, 0xc0, !PT ;  /* 0x000000ff070d7812 */ /* 0x000fe400078ec0ff */
[----:B------:R-:W-:-:S03]  /*0fb0*/  LOP3.LUT R8, R5, 0xff, RZ, 0xc0, !PT ;  /* 0x000000ff05087812 */ /* 0x000fc600078ec0ff */
[----:B------:R-:W-:Y:S01]  /*0fc0*/  VIADD R9, R13, 0xffffffff ;  /* 0xffffffff0d097836 */ /* 0x000fe20000000000 */
[----:B------:R-:W-:-:S04]  /*0fd0*/  IADD3 R7, PT, PT, R8, -0x1, RZ ;  /* 0xffffffff08077810 */ /* 0x000fc80007ffe0ff */
        /* <DEDUP_REMOVED lines=27> */
.L_x_60:
[----:B------:R-:W-:Y:S01]  /*1190*/  LEA R7, R13, 0xc0800000, 0x17 ;  /* 0xc08000000d077811 */ /* 0x000fe200078eb8ff */
[----:B------:R-:W-:Y:S01]  /*11a0*/  VIADD R8, R8, 0xffffff81 ;  /* 0xffffff8108087836 */ /* 0x000fe20000000000 */
[----:B------:R-:W-:Y:S02]  /*11b0*/  BSSY.RECONVERGENT B2, `(.L_x_65) ;  /* 0x0000035000027945 */ /* 0x000fe40003800200 */
[----:B------:R-:W-:Y:S01]  /*11c0*/  IADD3 R7, PT, PT, -R7, R0, RZ ;  /* 0x0000000007077210 */ /* 0x000fe20007ffe1ff */
[C---:B------:R-:W-:Y:S01]  /*11d0*/  IMAD R0, R8.reuse, -0x800000, R3 ;  /* 0xff80000008007824 */ /* 0x040fe200078e0203 */
[----:B------:R-:W-:Y:S02]  /*11e0*/  IADD3 R8, PT, PT, R8, 0x7f, -R13 ;  /* 0x0000007f08087810 */ /* 0x000fe40007ffe80d */
[----:B------:R-:W0:Y:S01]  /*11f0*/  MUFU.RCP R9, R7 ;  /* 0x0000000700097308 */ /* 0x000e220000001000 */
[----:B------:R-:W-:Y:S01]  /*1200*/  FADD.FTZ R11, -R7, -RZ ;  /* 0x800000ff070b7221 */ /* 0x000fe20000010100 */
[----:B------:R-:W-:-:S03]  /*1210*/  IADD3 R8, PT, PT, R8, R5, RZ ;  /* 0x0000000508087210 */ /* 0x000fc60007ffe0ff */
        /* <DEDUP_REMOVED lines=20> */
[CCC-:B------:R-:W-:Y:S01]  /*1360*/  FFMA.RZ R3, R12.reuse, R10.reuse, R9.reuse ;  /* 0x0000000a0c037223 */ /* 0x1c0fe2000000c009 */
[CCC-:B------:R-:W-:Y:S01]  /*1370*/  FFMA.RM R8, R12.reuse, R10.reuse, R9.reuse ;  /* 0x0000000a0c087223 */ /* 0x1c0fe20000004009 */
[C---:B------:R-:W-:Y:S02]  /*1380*/  ISETP.NE.AND P2, PT, R7.reuse, RZ, PT ;  /* 0x000000ff0700720c */ /* 0x040fe40003f45270 */
[----:B------:R-:W-:Y:S02]  /*1390*/  ISETP.NE.AND P1, PT, R7, RZ, PT ;  /* 0x000000ff0700720c */ /* 0x000fe40003f25270 */
[----:B------:R-:W-:Y:S01]  /*13a0*/  LOP3.LUT R5, R3, 0x7fffff, RZ, 0xc0, !PT ;  /* 0x007fffff03057812 */ /* 0x000fe200078ec0ff */
[----:B------:R-:W-:Y:S01]  /*13b0*/  FFMA.RP R3, R12, R10, R9 ;  /* 0x0000000a0c037223 */ /* 0x000fe20000008009 */
[----:B------:R-:W-:Y:S02]  /*13c0*/  IADD3 R10, PT, PT, R7, 0x20, RZ ;  /* 0x00000020070a7810 */ /* 0x000fe40007ffe0ff */
[----:B------:R-:W-:-:S02]  /*13d0*/  LOP3.LUT R5, R5, 0x800000, RZ, 0xfc, !PT ;  /* 0x0080000005057812 */ /* 0x000fc400078efcff */
[----:B------:R-:W-:Y:S02]  /*13e0*/  IADD3 R7, PT, PT, -R7, RZ, RZ ;  /* 0x000000ff07077210 */ /* 0x000fe40007ffe1ff */
[----:B------:R-:W-:Y:S02]  /*13f0*/  SHF.L.U32 R10, R5, R10, RZ ;  /* 0x0000000a050a7219 */ /* 0x000fe400000006ff */
[----:B------:R-:W-:Y:S02]  /*1400*/  FSETP.NEU.FTZ.AND P0, PT, R3, R8, PT ;  /* 0x000000080300720b */ /* 0x000fe40003f1d000 */
[----:B------:R-:W-:Y:S02]  /*1410*/  SEL R8, R7, RZ, P2 ;  /* 0x000000ff07087207 */ /* 0x000fe40001000000 */
[----:B------:R-:W-:Y:S02]  /*1420*/  ISETP.NE.AND P1, PT, R10, RZ, P1 ;  /* 0x000000ff0a00720c */ /* 0x000fe40000f25270 */
[----:B------:R-:W-:-:S02]  /*1430*/  SHF.R.U32.HI R8, RZ, R8, R5 ;  /* 0x00000008ff087219 */ /* 0x000fc40000011605 */
[----:B------:R-:W-:Y:S02]  /*1440*/  PLOP3.LUT P0, PT, P0, P1, PT, 0xf8, 0x8f ;  /* 0x00000000008f781c */ /* 0x000fe40000703f70 */
[----:B------:R-:W-:Y:S02]  /*1450*/  SHF.R.U32.HI R10, RZ, 0x1, R8 ;  /* 0x00000001ff0a7819 */ /* 0x000fe40000011608 */
[----:B------:R-:W-:-:S04]  /*1460*/  SEL R3, RZ, 0x1, !P0 ;  /* 0x00000001ff037807 */ /* 0x000fc80004000000 */
[----:B------:R-:W-:-:S04]  /*1470*/  LOP3.LUT R3, R3, 0x1, R10, 0xf8, !PT ;  /* 0x0000000103037812 */ /* 0x000fc800078ef80a */
[----:B------:R-:W-:-:S05]  /*1480*/  LOP3.LUT R3, R3, R8, RZ, 0xc0, !PT ;  /* 0x0000000803037212 */ /* 0x000fca00078ec0ff */
[----:B------:R-:W-:-:S05]  /*1490*/  IMAD.IADD R3, R10, 0x1, R3 ;  /* 0x000000010a037824 */ /* 0x000fca00078e0203 */
[----:B------:R-:W-:Y:S01]  /*14a0*/  LOP3.LUT R0, R3, R0, RZ, 0xfc, !PT ;  /* 0x0000000003007212 */ /* 0x000fe200078efcff */
[----:B------:R-:W-:Y:S06]  /*14b0*/  BRA `(.L_x_68) ;  /* 0x0000000000107947 */ /* 0x000fec0003800000 */
.L_x_67:
[----:B------:R-:W-:-:S04]  /*14c0*/  LOP3.LUT R0, R0, 0x80000000, RZ, 0xc0, !PT ;  /* 0x8000000000007812 */ /* 0x000fc800078ec0ff */
[----:B------:R-:W-:Y:S01]  /*14d0*/  LOP3.LUT R0, R0, 0x7f800000, RZ, 0xfc, !PT ;  /* 0x7f80000000007812 */ /* 0x000fe200078efcff */
[----:B------:R-:W-:Y:S06]  /*14e0*/  BRA `(.L_x_68) ;  /* 0x0000000000047947 */ /* 0x000fec0003800000 */
.L_x_66:
[----:B------:R-:W-:-:S07]  /*14f0*/  LEA R0, R8, R0, 0x17 ;  /* 0x0000000008007211 */ /* 0x000fce00078eb8ff */
.L_x_68:
[----:B------:R-:W-:Y:S05]  /*1500*/  BSYNC.RECONVERGENT B2 ;  /* 0x0000000000027941 */ /* 0x000fea0003800200 */
.L_x_65:
[----:B------:R-:W-:Y:S05]  /*1510*/  BRA `(.L_x_69) ;  /* 0x0000000000207947 */ /* 0x000fea0003800000 */
.L_x_64:
[----:B------:R-:W-:-:S04]  /*1520*/  LOP3.LUT R0, R0, 0x80000000, R3, 0x48, !PT ;  /* 0x8000000000007812 */ /* 0x000fc800078e4803 */
[----:B------:R-:W-:Y:S01]  /*1530*/  LOP3.LUT R0, R0, 0x7f800000, RZ, 0xfc, !PT ;  /* 0x7f80000000007812 */ /* 0x000fe200078efcff */
[----:B------:R-:W-:Y:S06]  /*1540*/  BRA `(.L_x_69) ;  /* 0x0000000000147947 */ /* 0x000fec0003800000 */
.L_x_63:
[----:B------:R-:W-:Y:S01]  /*1550*/  LOP3.LUT R0, R0, 0x80000000, R3, 0x48, !PT ;  /* 0x8000000000007812 */ /* 0x000fe200078e4803 */
[----:B------:R-:W-:Y:S06]  /*1560*/  BRA `(.L_x_69) ;  /* 0x00000000000c7947 */ /* 0x000fec0003800000 */
.L_x_62:
[----:B------:R-:W0:Y:S01]  /*1570*/  MUFU.RSQ R0, -QNAN ;  /* 0xffc0000000007908 */ /* 0x000e220000001400 */
[----:B------:R-:W-:Y:S05]  /*1580*/  BRA `(.L_x_69) ;  /* 0x0000000000047947 */ /* 0x000fea0003800000 */
.L_x_61:
[----:B------:R-:W-:-:S07]  /*1590*/  FADD.FTZ R0, R3, R0 ;  /* 0x0000000003007221 */ /* 0x000fce0000010000 */
.L_x_69:
[----:B------:R-:W-:Y:S05]  /*15a0*/  BSYNC.RECONVERGENT B1 ;  /* 0x0000000000017941 */ /* 0x000fea0003800200 */
.L_x_59:
[----:B------:R-:W-:-:S04]  /*15b0*/  HFMA2 R7, -RZ, RZ, 0, 0 ;  /* 0x00000000ff077431 */ /* 0x000fc800000001ff */
[----:B0-----:R-:W-:Y:S05]  /*15c0*/  RET.REL.NODEC R6 `(_Z30compute_energy_features_kernelPKfS0_S0_iP14EnergyFeatures) ;  /* 0xffffffe8068c7950 */ /* 0x001fea0003c3ffff */
.L_x_70:
        /* <DEDUP_REMOVED lines=11> */
.L_x_271:


//--------------------- .text._Z30compute_lag_correlation_kernelPKfS0_iiPf --------------------------
	.section	.text._Z30compute_lag_correlation_kernelPKfS0_iiPf,"ax",@progbits
	.align	128
        .global         _Z30compute_lag_correlation_kernelPKfS0_iiPf
        .type           _Z30compute_lag_correlation_kernelPKfS0_iiPf,@function
        .size           _Z30compute_lag_correlation_kernelPKfS0_iiPf,(.L_x_273 - _Z30compute_lag_correlation_kernelPKfS0_iiPf)
        .other          _Z30compute_lag_correlation_kernelPKfS0_iiPf,@"STO_CUDA_ENTRY STV_DEFAULT"
_Z30compute_lag_correlation_kernelPKfS0_iiPf:
.text._Z30compute_lag_correlation_kernelPKfS0_iiPf:
[----:B------:R-:W-:Y:S01]  /*0000*/  LDC R1, c[0x0][0x37c] ;  /* 0x0000df00ff017b82 */ /* 0x000fe20000000800 */
[----:B------:R-:W0:Y:S01]  /*0010*/  S2R R4, SR_CTAID.X ;  /* 0x0000000000047919 */ /* 0x000e220000002500 */
[----:B------:R-:W0:Y:S02]  /*0020*/  LDCU UR4, c[0x0][0x394] ;  /* 0x00007280ff0477ac */ /* 0x000e240008000800 */
[----:B0-----:R-:W-:-:S13]  /*0030*/  ISETP.GT.AND P0, PT, R4, UR4, PT ;  /* 0x0000000404007c0c */ /* 0x001fda000bf04270 */
[----:B------:R-:W-:Y:S05]  /*0040*/  @P0 EXIT ;  /* 0x000000000000094d */ /* 0x000fea0003800000 */
[----:B------:R-:W0:Y:S01]  /*0050*/  S2R R0, SR_TID.X ;  /* 0x0000000000007919 */ /* 0x000e220000002100 */
[----:B------:R-:W1:Y:S01]  /*0060*/  LDCU UR4, c[0x0][0x390] ;  /* 0x00007200ff0477ac */ /* 0x000e620008000800 */
[----:B------:R-:W2:Y:S01]  /*0070*/  LDCU.64 UR6, c[0x0][0x358] ;  /* 0x00006b00ff0677ac */ /* 0x000ea20008000a00 */
[----:B-1----:R-:W-:Y:S02]  /*0080*/  IADD3 R5, PT, PT, -R4, UR4, RZ ;  /* 0x0000000404057c10 */ /* 0x002fe4000fffe1ff */
[----:B0-----:R-:W-:-:S13]  /*0090*/  ISETP.NE.AND P0, PT, R0, RZ, PT ;  /* 0x000000ff0000720c */ /* 0x001fda0003f05270 */
[----:B------:R-:W0:Y:S01]  /*00a0*/  @!P0 S2R R3, SR_CgaCtaId ;  /* 0x0000000000038919 */ /* 0x000e220000008800 */
[----:B------:R-:W-:-:S04]  /*00b0*/  @!P0 MOV R2, 0x400 ;  /* 0x0000040000028802 */ /* 0x000fc80000000f00 */
[----:B0-----:R-:W-:-:S05]  /*00c0*/  @!P0 LEA R2, R3, R2, 0x18 ;  /* 0x0000000203028211 */ /* 0x001fca00078ec0ff */
[----:B------:R0:W-:Y:S04]  /*00d0*/  @!P0 STS.128 [R2], RZ ;  /* 0x000000ff02008388 */ /* 0x0001e80000000c00 */
[----:B------:R0:W-:Y:S01]  /*00e0*/  @!P0 STS.64 [R2+0x10], RZ ;  /* 0x000010ff02008388 */ /* 0x0001e20000000a00 */
[----:B------:R-:W-:Y:S01]  /*00f0*/  BAR.SYNC.DEFER_BLOCKING 0x0 ;  /* 0x0000000000007b1d */ /* 0x000fe20000010000 */
[----:B------:R-:W-:-:S13]  /*0100*/  ISETP.GE.AND P0, PT, R0, R5, PT ;  /* 0x000000050000720c */ /* 0x000fda0003f06270 */
[----:B0-2---:R-:W-:Y:S05]  /*0110*/  @P0 BRA `(.L_x_71) ;  /* 0x0000000000f00947 */ /* 0x005fea0003800000 */
[----:B------:R-:W0:Y:S01]  /*0120*/  S2R R3, SR_CgaCtaId ;  /* 0x0000000000037919 */ /* 0x000e220000008800 */
[----:B------:R-:W1:Y:S01]  /*0130*/  LDC R8, c[0x0][0x360] ;  /* 0x0000d800ff087b82 */ /* 0x000e620000000800 */
[----:B------:R-:W-:Y:S01]  /*0140*/  MOV R14, 0x400 ;  /* 0x00000400000e7802 */ /* 0x000fe20000000f00 */
[----:B------:R-:W-:-:S03]  /*0150*/  IMAD.MOV.U32 R15, RZ, RZ, R0 ;  /* 0x000000ffff0f7224 */ /* 0x000fc600078e0000 */
[C---:B------:R-:W-:Y:S01]  /*0160*/  IADD3 R13, PT, PT, R14.reuse, 0x10, RZ ;  /* 0x000000100e0d7810 */ /* 0x040fe20007ffe0ff */
[C---:B------:R-:W-:Y:S02]  /*0170*/  VIADD R10, R14.reuse, 0x4 ;  /* 0x000000040e0a7836 */ /* 0x040fe40000000000 */
[C---:B------:R-:W-:Y:S02]  /*0180*/  VIADD R11, R14.reuse, 0x8 ;  /* 0x000000080e0b7836 */ /* 0x040fe40000000000 */
[C---:B------:R-:W-:Y:S01]  /*0190*/  VIADD R12, R14.reuse, 0xc ;  /* 0x0000000c0e0c7836 */ /* 0x040fe20000000000 */
[C---:B0-----:R-:W-:Y:S01]  /*01a0*/  LEA R9, R3.reuse, R14, 0x18 ;  /* 0x0000000e03097211 */ /* 0x041fe200078ec0ff */
[----:B------:R-:W-:Y:S01]  /*01b0*/  VIADD R14, R14, 0x14 ;  /* 0x000000140e0e7836 */ /* 0x000fe20000000000 */
[C---:B------:R-:W-:Y:S02]  /*01c0*/  LEA R10, R3.reuse, R10, 0x18 ;  /* 0x0000000a030a7211 */ /* 0x040fe400078ec0ff */
[----:B------:R-:W-:-:S02]  /*01d0*/  LEA R11, R3, R11, 0x18 ;  /* 0x0000000b030b7211 */ /* 0x000fc400078ec0ff */
[C---:B------:R-:W-:Y:S02]  /*01e0*/  LEA R12, R3.reuse, R12, 0x18 ;  /* 0x0000000c030c7211 */ /* 0x040fe400078ec0ff */
[C---:B------:R-:W-:Y:S02]  /*01f0*/  LEA R13, R3.reuse, R13, 0x18 ;  /* 0x0000000d030d7211 */ /* 0x040fe400078ec0ff */
[----:B------:R-:W-:-:S07]  /*0200*/  LEA R14, R3, R14, 0x18 ;  /* 0x0000000e030e7211 */ /* 0x000fce00078ec0ff */
.L_x_82:
[----:B------:R-:W0:Y:S01]  /*0210*/  LDC.64 R6, c[0x0][0x380] ;  /* 0x0000e000ff067b82 */ /* 0x000e220000000a00 */
[----:B------:R-:W-:-:S07]  /*0220*/  IMAD.IADD R17, R4, 0x1, R15 ;  /* 0x0000000104117824 */ /* 0x000fce00078e020f */
[----:B------:R-:W2:Y:S01]  /*0230*/  LDC.64 R2, c[0x0][0x388] ;  /* 0x0000e200ff027b82 */ /* 0x000ea20000000a00 */
[----:B0-----:R-:W-:-:S06]  /*0240*/  IMAD.WIDE R6, R15, 0x4, R6 ;  /* 0x000000040f067825 */ /* 0x001fcc00078e0206 */
[----:B------:R0:W5:Y:S01]  /*0250*/  LDG.E R7, desc[UR6][R6.64] ;  /* 0x0000000606077981 */ /* 0x000162000c1e1900 */
[----:B--2---:R-:W-:-:S05]  /*0260*/  IMAD.WIDE R2, R17, 0x4, R2 ;  /* 0x0000000411027825 */ /* 0x004fca00078e0202 */
[----:B------:R0:W5:Y:S01]  /*0270*/  LDG.E R16, desc[UR6][R2.64] ;  /* 0x0000000602107981 */ /* 0x000162000c1e1900 */
[----:B------:R-:W-:Y:S05]  /*0280*/  YIELD ;  /* 0x0000000000007946 */ /* 0x000fea0003800000 */
[----:B------:R-:W-:Y:S01]  /*0290*/  BSSY.RECONVERGENT B0, `(.L_x_72) ;  /* 0x0000005000007945 */ /* 0x000fe20003800200 */
.L_x_73:
[----:B0-----:R-:W0:Y:S02]  /*02a0*/  LDS R2, [R9] ;  /* 0x0000000009027984 */ /* 0x001e240000000800 */
[----:B0----5:R-:W-:-:S05]  /*02b0*/  FADD R3, R7, R2 ;  /* 0x0000000207037221 */ /* 0x021fca0000000000 */
[----:B------:R-:W0:Y:S02]  /*02c0*/  ATOMS.CAST.SPIN P0, [R9], R2, R3 ;  /* 0x000000020900758d */ /* 0x000e240001800003 */
[----:B0-----:R-:W-:Y:S05]  /*02d0*/  @!P0 BRA `(.L_x_73) ;  /* 0xfffffffc00f08947 */ /* 0x001fea000383ffff */
[----:B------:R-:W-:Y:S05]  /*02e0*/  BSYNC.RECONVERGENT B0 ;  /* 0x0000000000007941 */ /* 0x000fea0003800200 */
.L_x_72:
[----:B------:R-:W-:Y:S01]  /*02f0*/  BSSY.RECONVERGENT B0, `(.L_x_74) ;  /* 0x0000005000007945 */ /* 0x000fe20003800200 */
.L_x_75:
[----:B------:R-:W0:Y:S02]  /*0300*/  LDS R2, [R10] ;  /* 0x000000000a027984 */ /* 0x000e240000000800 */
[----:B0-----:R-:W-:-:S05]  /*0310*/  FADD R3, R16, R2 ;  /* 0x0000000210037221 */ /* 0x001fca0000000000 */
[----:B------:R-:W0:Y:S02]  /*0320*/  ATOMS.CAST.SPIN P0, [R10], R2, R3 ;  /* 0x000000020a00758d */ /* 0x000e240001800003 */
[----:B0-----:R-:W-:Y:S05]  /*0330*/  @!P0 BRA `(.L_x_75) ;  /* 0xfffffffc00f08947 */ /* 0x001fea000383ffff */
[----:B------:R-:W-:Y:S05]  /*0340*/  BSYNC.RECONVERGENT B0 ;  /* 0x0000000000007941 */ /* 0x000fea0003800200 */
.L_x_74:
[----:B------:R-:W-:Y:S01]  /*0350*/  BSSY.RECONVERGENT B0, `(.L_x_76) ;  /* 0x0000006000007945 */ /* 0x000fe20003800200 */
[----:B------:R-:W-:-:S07]  /*0360*/  FMUL R17, R7, R7 ;  /* 0x0000000707117220 */ /* 0x000fce0000400000 */
.L_x_77:
[----:B------:R-:W0:Y:S02]  /*0370*/  LDS R2, [R11] ;  /* 0x000000000b027984 */ /* 0x000e240000000800 */
[----:B0-----:R-:W-:-:S05]  /*0380*/  FADD R3, R17, R2 ;  /* 0x0000000211037221 */ /* 0x001fca0000000000 */
[----:B------:R-:W0:Y:S02]  /*0390*/  ATOMS.CAST.SPIN P0, [R11], R2, R3 ;  /* 0x000000020b00758d */ /* 0x000e240001800003 */
[----:B0-----:R-:W-:Y:S05]  /*03a0*/  @!P0 BRA `(.L_x_77) ;  /* 0xfffffffc00f08947 */ /* 0x001fea000383ffff */
[----:B------:R-:W-:Y:S05]  /*03b0*/  BSYNC.RECONVERGENT B0 ;  /* 0x0000000000007941 */ /* 0x000fea0003800200 */
.L_x_76:
[----:B------:R-:W-:Y:S01]  /*03c0*/  BSSY.RECONVERGENT B0, `(.L_x_78) ;  /* 0x0000006000007945 */ /* 0x000fe20003800200 */
[----:B------:R-:W-:-:S07]  /*03d0*/  FMUL R17, R16, R16 ;  /* 0x0000001010117220 */ /* 0x000fce0000400000 */
.L_x_79:
[----:B------:R-:W0:Y:S02]  /*03e0*/  LDS R2, [R12] ;  /* 0x000000000c027984 */ /* 0x000e240000000800 */
[----:B0-----:R-:W-:-:S05]  /*03f0*/  FADD R3, R17, R2 ;  /* 0x0000000211037221 */ /* 0x001fca0000000000 */
[----:B------:R-:W0:Y:S02]  /*0400*/  ATOMS.CAST.SPIN P0, [R12], R2, R3 ;  /* 0x000000020c00758d */ /* 0x000e240001800003 */
[----:B0-----:R-:W-:Y:S05]  /*0410*/  @!P0 BRA `(.L_x_79) ;  /* 0xfffffffc00f08947 */ /* 0x001fea000383ffff */
[----:B------:R-:W-:Y:S05]  /*0420*/  BSYNC.RECONVERGENT B0 ;  /* 0x0000000000007941 */ /* 0x000fea0003800200 */
.L_x_78:
[----:B------:R-:W-:Y:S01]  /*0430*/  BSSY.RECONVERGENT B0, `(.L_x_80) ;  /* 0x0000006000007945 */ /* 0x000fe20003800200 */
[----:B------:R-:W-:-:S07]  /*0440*/  FMUL R7, R7, R16 ;  /* 0x0000001007077220 */ /* 0x000fce0000400000 */
.L_x_81:
[----:B------:R-:W0:Y:S02]  /*0450*/  LDS R2, [R13] ;  /* 0x000000000d027984 */ /* 0x000e240000000800 */
[----:B0-----:R-:W-:-:S05]  /*0460*/  FADD R3, R7, R2 ;  /* 0x0000000207037221 */ /* 0x001fca0000000000 */
[----:B------:R-:W0:Y:S02]  /*0470*/  ATOMS.CAST.SPIN P0, [R13], R2, R3 ;  /* 0x000000020d00758d */ /* 0x000e240001800003 */
[----:B0-----:R-:W-:Y:S05]  /*0480*/  @!P0 BRA `(.L_x_81) ;  /* 0xfffffffc00f08947 */ /* 0x001fea000383ffff */
[----:B------:R-:W-:Y:S05]  /*0490*/  BSYNC.RECONVERGENT B0 ;  /* 0x0000000000007941 */ /* 0x000fea0003800200 */
.L_x_80:
[----:B-1----:R-:W-:Y:S01]  /*04a0*/  IADD3 R15, PT, PT, R8, R15, RZ ;  /* 0x0000000f080f7210 */ /* 0x002fe20007ffe0ff */
[----:B------:R0:W-:Y:S03]  /*04b0*/  ATOMS.POPC.INC.32 RZ, [R14+URZ] ;  /* 0x000000000eff7f8c */ /* 0x0001e6000d8000ff */
[----:B------:R-:W-:-:S13]  /*04c0*/  ISETP.GE.AND P0, PT, R15, R5, PT ;  /* 0x000000050f00720c */ /* 0x000fda0003f06270 */
[----:B0-----:R-:W-:Y:S05]  /*04d0*/  @!P0 BRA `(.L_x_82) ;  /* 0xfffffffc004c8947 */ /* 0x001fea000383ffff */
.L_x_71:
[----:B------:R-:W-:Y:S05]  /*04e0*/  WARPSYNC.ALL ;  /* 0x0000000000007948 */ /* 0x000fea0003800000 */
[----:B------:R-:W0:Y:S08]  /*04f0*/  S2UR UR5, SR_CgaCtaId ;  /* 0x00000000000579c3 */ /* 0x000e300000008800 */
[----:B------:R-:W-:Y:S06]  /*0500*/  BAR.SYNC.DEFER_BLOCKING 0x0 ;  /* 0x0000000000007b1d */ /* 0x000fec0000010000 */
[----:B------:R-:W-:-:S02]  /*0510*/  UMOV UR4, 0x400 ;  /* 0x0000040000047882 */ /* 0x000fc40000000000 */
[----:B0-----:R-:W-:-:S09]  /*0520*/  ULEA UR4, UR5, UR4, 0x18 ;  /* 0x0000000405047291 */ /* 0x001fd2000f8ec0ff */
[----:B------:R-:W0:Y:S02]  /*0530*/  LDS R3, [UR4+0x14] ;  /* 0x00001404ff037984 */ /* 0x000e240008000800 */
[----:B0-----:R-:W-:-:S04]  /*0540*/  ISETP.GE.AND P0, PT, R3, 0x2, PT ;  /* 0x000000020300780c */ /* 0x001fc80003f06270 */
[----:B------:R-:W-:-:S13]  /*0550*/  ISETP.NE.OR P0, PT, R0, RZ, !P0 ;  /* 0x000000ff0000720c */ /* 0x000fda0004705670 */
[----:B------:R-:W-:Y:S05]  /*0560*/  @P0 EXIT ;  /* 0x000000000000094d */ /* 0x000fea0003800000 */
[----:B------:R-:W0:Y:S01]  /*0570*/  LDS R0, [UR4] ;  /* 0x00000004ff007984 */ /* 0x000e220008000800 */
[----:B------:R-:W-:-:S04]  /*0580*/  I2FP.F32.U32 R3, R3 ;  /* 0x0000000300037245 */ /* 0x000fc80000201000 */
[----:B------:R-:W1:Y:S02]  /*0590*/  MUFU.RCP R2, R3 ;  /* 0x0000000300027308 */ /* 0x000e640000001000 */
[----:B-1----:R-:W-:-:S04]  /*05a0*/  FFMA R5, -R3, R2, 1 ;  /* 0x3f80000003057423 */ /* 0x002fc80000000102 */
[----:B------:R-:W-:Y:S02]  /*05b0*/  FFMA R5, R2, R5, R2 ;  /* 0x0000000502057223 */ /* 0x000fe40000000002 */
[----:B0-----:R-:W0:Y:S02]  /*05c0*/  FCHK P0, R0, R3 ;  /* 0x0000000300007302 */ /* 0x001e240000000000 */
[----:B------:R-:W-:-:S04]  /*05d0*/  FFMA R2, R0, R5, RZ ;  /* 0x0000000500027223 */ /* 0x000fc800000000ff */
[----:B------:R-:W-:-:S04]  /*05e0*/  FFMA R6, -R3, R2, R0 ;  /* 0x0000000203067223 */ /* 0x000fc80000000100 */
[----:B------:R-:W-:Y:S01]  /*05f0*/  FFMA R2, R5, R6, R2 ;  /* 0x0000000605027223 */ /* 0x000fe20000000002 */
[----:B0-----:R-:W-:Y:S06]  /*0600*/  @!P0 BRA `(.L_x_83) ;  /* 0x00000000000c8947 */ /* 0x001fec0003800000 */
[----:B------:R-:W-:-:S07]  /*0610*/  MOV R6, 0x630 ;  /* 0x0000063000067802 */ /* 0x000fce0000000f00 */
[----:B------:R-:W-:Y:S05]  /*0620*/  CALL.REL.NOINC `($__internal_3_$__cuda_sm3x_div_rn_noftz_f32_slowpath) ;  /* 0x00000004003c7944 */ /* 0x000fea0003c00000 */
[----:B------:R-:W-:-:S07]  /*0630*/  IMAD.MOV.U32 R2, RZ, RZ, R0 ;  /* 0x000000ffff027224 */ /* 0x000fce00078e0000 */
.L_x_83:
[----:B------:R-:W0:Y:S01]  /*0640*/  S2UR UR5, SR_CgaCtaId ;  /* 0x00000000000579c3 */ /* 0x000e220000008800 */
[----:B------:R-:W-:Y:S01]  /*0650*/  UMOV UR4, 0x400 ;  /* 0x0000040000047882 */ /* 0x000fe20000000000 */
[----:B------:R-:W1:Y:S02]  /*0660*/  MUFU.RCP R0, R3 ;  /* 0x0000000300007308 */ /* 0x000e640000001000 */
[----:B-1----:R-:W-:-:S04]  /*0670*/  FFMA R5, -R3, R0, 1 ;  /* 0x3f80000003057423 */ /* 0x002fc80000000100 */
[----:B------:R-:W-:Y:S01]  /*0680*/  FFMA R0, R0, R5, R0 ;  /* 0x0000000500007223 */ /* 0x000fe20000000000 */
[----:B0-----:R-:W-:-:S09]  /*0690*/  ULEA UR4, UR5, UR4, 0x18 ;  /* 0x0000000405047291 */ /* 0x001fd2000f8ec0ff */
        /* <DEDUP_REMOVED lines=8> */
[----:B------:R-:W-:Y:S05]  /*0720*/  CALL.REL.NOINC `($__internal_3_$__cuda_sm3x_div_rn_noftz_f32_slowpath) ;  /* 0x0000000000fc7944 */ /* 0x000fea0003c00000 */
.L_x_84:
[----:B------:R-:W0:Y:S01]  /*0730*/  S2UR UR5, SR_CgaCtaId ;  /* 0x00000000000579c3 */ /* 0x000e220000008800 */
[----:B------:R-:W-:Y:S01]  /*0740*/  UMOV UR4, 0x400 ;  /* 0x0000040000047882 */ /* 0x000fe20000000000 */
[C---:B------:R-:W-:Y:S01]  /*0750*/  FMUL R7, R3.reuse, R2 ;  /* 0x0000000203077220 */ /* 0x040fe20000400000 */
[----:B------:R-:W-:Y:S01]  /*0760*/  FMUL R6, R3, R0 ;  /* 0x0000000003067220 */ /* 0x000fe20000400000 */
[----:B0-----:R-:W-:-:S09]  /*0770*/  ULEA UR4, UR5, UR4, 0x18 ;  /* 0x0000000405047291 */ /* 0x001fd2000f8ec0ff */
[----:B------:R-:W0:Y:S04]  /*0780*/  LDS.64 R8, [UR4+0x8] ;  /* 0x00000804ff087984 */ /* 0x000e280008000a00 */
[----:B------:R-:W1:Y:S01]  /*0790*/  LDS R5, [UR4+0x10] ;  /* 0x00001004ff057984 */ /* 0x000e620008000800 */
[----:B0-----:R-:W-:Y:S01]  /*07a0*/  FFMA R8, R7, -R2, R8 ;  /* 0x8000000207087223 */ /* 0x001fe20000000008 */
[----:B------:R-:W-:-:S04]  /*07b0*/  FFMA R9, R6, -R0, R9 ;  /* 0x8000000006097223 */ /* 0x000fc80000000009 */
[----:B------:R-:W-:-:S04]  /*07c0*/  FMUL R6, R8, R9 ;  /* 0x0000000908067220 */ /* 0x000fc80000400000 */
[----:B------:R-:W-:Y:S01]  /*07d0*/  VIADD R2, R6, 0xf3000000 ;  /* 0xf300000006027836 */ /* 0x000fe20000000000 */
[----:B------:R0:W2:Y:S04]  /*07e0*/  MUFU.RSQ R9, R6 ;  /* 0x0000000600097308 */ /* 0x0000a80000001400 */
[----:B------:R-:W-:Y:S01]  /*07f0*/  ISETP.GT.U32.AND P0, PT, R2, 0x727fffff, PT ;  /* 0x727fffff0200780c */ /* 0x000fe20003f04070 */
[----:B-1----:R-:W-:-:S12]  /*0800*/  FFMA R2, R7, -R0, R5 ;  /* 0x8000000007027223 */ /* 0x002fd80000000005 */
[----:B0-2---:R-:W-:Y:S05]  /*0810*/  @!P0 BRA `(.L_x_85) ;  /* 0x00000000000c8947 */ /* 0x005fea0003800000 */
[----:B------:R-:W-:-:S07]  /*0820*/  MOV R8, 0x840 ;  /* 0x0000084000087802 */ /* 0x000fce0000000f00 */
[----:B------:R-:W-:Y:S05]  /*0830*/  CALL.REL.NOINC `($__internal_2_$__cuda_sm20_sqrt_rn_f32_slowpath) ;  /* 0x0000000000587944 */ /* 0x000fea0003c00000 */
[----:B------:R-:W-:Y:S05]  /*0840*/  BRA `(.L_x_86) ;  /* 0x0000000000107947 */ /* 0x000fea0003800000 */
.L_x_85:
[----:B------:R-:W-:Y:S01]  /*0850*/  FMUL.FTZ R3, R6, R9 ;  /* 0x0000000906037220 */ /* 0x000fe20000410000 */
[----:B------:R-:W-:-:S03]  /*0860*/  FMUL.FTZ R5, R9, 0.5 ;  /* 0x3f00000009057820 */ /* 0x000fc60000410000 */
[----:B------:R-:W-:-:S04]  /*0870*/  FFMA R0, -R3, R3, R6 ;  /* 0x0000000303007223 */ /* 0x000fc80000000106 */
[----:B------:R-:W-:-:S07]  /*0880*/  FFMA R3, R0, R5, R3 ;  /* 0x0000000500037223 */ /* 0x000fce0000000003 */
.L_x_86:
[----:B------:R-:W0:Y:S01]  /*0890*/  MUFU.RCP R0, R3 ;  /* 0x0000000300007308 */ /* 0x000e220000001000 */
[----:B------:R-:W-:-:S07]  /*08a0*/  FSETP.GT.AND P2, PT, R3, RZ, PT ;  /* 0x000000ff0300720b */ /* 0x000fce0003f44000 */
[----:B------:R-:W1:Y:S01]  /*08b0*/  FCHK P0, R2, R3 ;  /* 0x0000000302007302 */ /* 0x000e620000000000 */
[----:B0-----:R-:W-:-:S04]  /*08c0*/  FFMA R5, R0, -R3, 1 ;  /* 0x3f80000000057423 */ /* 0x001fc80000000803 */
[----:B------:R-:W-:-:S04]  /*08d0*/  FFMA R5, R0, R5, R0 ;  /* 0x0000000500057223 */ /* 0x000fc80000000000 */
[----:B------:R-:W-:-:S04]  /*08e0*/  FFMA R0, R2, R5, RZ ;  /* 0x0000000502007223 */ /* 0x000fc800000000ff */
[----:B------:R-:W-:-:S04]  /*08f0*/  FFMA R6, R0, -R3, R2 ;  /* 0x8000000300067223 */ /* 0x000fc80000000002 */
[----:B------:R-:W-:Y:S01]  /*0900*/  FFMA R0, R5, R6, R0 ;  /* 0x0000000605007223 */ /* 0x000fe20000000000 */
[----:B-1----:R-:W-:Y:S06]  /*0910*/  @!P0 BRA `(.L_x_87) ;  /* 0x00000000000c8947 */ /* 0x002fec0003800000 */
[----:B------:R-:W-:Y:S02]  /*0920*/  MOV R0, R2 ;  /* 0x0000000200007202 */ /* 0x000fe40000000f00 */
[----:B------:R-:W-:-:S07]  /*0930*/  MOV R6, 0x950 ;  /* 0x0000095000067802 */ /* 0x000fce0000000f00 */
[----:B------:R-:W-:Y:S05]  /*0940*/  CALL.REL.NOINC `($__internal_3_$__cuda_sm3x_div_rn_noftz_f32_slowpath) ;  /* 0x0000000000747944 */ /* 0x000fea0003c00000 */
.L_x_87:
[----:B------:R-:W0:Y:S01]  /*0950*/  LDC.64 R2, c[0x0][0x398] ;  /* 0x0000e600ff027b82 */ /* 0x000e220000000a00 */
[----:B------:R-:W-:Y:S01]  /*0960*/  FSEL R7, R0, RZ, P2 ;  /* 0x000000ff00077208 */ /* 0x000fe20001000000 */
[----:B0-----:R-:W-:-:S05]  /*0970*/  IMAD.WIDE.U32 R4, R4, 0x4, R2 ;  /* 0x0000000404047825 */ /* 0x001fca00078e0002 */
[----:B------:R-:W-:Y:S01]  /*0980*/  STG.E desc[UR6][R4.64], R7 ;  /* 0x0000000704007986 */ /* 0x000fe2000c101906 */
[----:B------:R-:W-:Y:S05]  /*0990*/  EXIT ;  /* 0x000000000000794d */ /* 0x000fea0003800000 */
        .weak           $__internal_2_$__cuda_sm20_sqrt_rn_f32_slowpath
        .type           $__internal_2_$__cuda_sm20_sqrt_rn_f32_slowpath,@function
        .size           $__internal_2_$__cuda_sm20_sqrt_rn_f32_slowpath,($__internal_3_$__cuda_sm3x_div_rn_noftz_f32_slowpath - $__internal_2_$__cuda_sm20_sqrt_rn_f32_slowpath)
$__internal_2_$__cuda_sm20_sqrt_rn_f32_slowpath:
[----:B------:R-:W-:-:S13]  /*09a0*/  LOP3.LUT P0, RZ, R6, 0x7fffffff, RZ, 0xc0, !PT ;  /* 0x7fffffff06ff7812 */ /* 0x000fda000780c0ff */
[----:B------:R-:W-:Y:S01]  /*09b0*/  @!P0 IMAD.MOV.U32 R3, RZ, RZ, R6 ;  /* 0x000000ffff038224 */ /* 0x000fe200078e0006 */
[----:B------:R-:W-:Y:S06]  /*09c0*/  @!P0 BRA `(.L_x_88) ;  /* 0x0000000000488947 */ /* 0x000fec0003800000 */
[----:B------:R-:W-:Y:S01]  /*09d0*/  FSETP.GEU.FTZ.AND P0, PT, R6, RZ, PT ;  /* 0x000000ff0600720b */ /* 0x000fe20003f1e000 */
[----:B------:R-:W-:-:S12]  /*09e0*/  IMAD.MOV.U32 R0, RZ, RZ, R6 ;  /* 0x000000ffff007224 */ /* 0x000fd800078e0006 */
[----:B------:R-:W-:Y:S01]  /*09f0*/  @!P0 IMAD.MOV.U32 R3, RZ, RZ, 0x7fffffff ;  /* 0x7fffffffff038424 */ /* 0x000fe200078e00ff */
[----:B------:R-:W-:Y:S06]  /*0a00*/  @!P0 BRA `(.L_x_88) ;  /* 0x0000000000388947 */ /* 0x000fec0003800000 */
[----:B------:R-:W-:-:S13]  /*0a10*/  FSETP.GTU.FTZ.AND P0, PT, |R0|, +INF , PT ;  /* 0x7f8000000000780b */ /* 0x000fda0003f1c200 */
[----:B------:R-:W-:Y:S01]  /*0a20*/  @P0 FADD.FTZ R3, R0, 1 ;  /* 0x3f80000000030421 */ /* 0x000fe20000010000 */
[----:B------:R-:W-:Y:S06]  /*0a30*/  @P0 BRA `(.L_x_88) ;  /* 0x00000000002c0947 */ /* 0x000fec0003800000 */
[----:B------:R-:W-:-:S13]  /*0a40*/  FSETP.NEU.FTZ.AND P0, PT, |R0|, +INF , PT ;  /* 0x7f8000000000780b */ /* 0x000fda0003f1d200 */
[----:B------:R-:W-:Y:S01]  /*0a50*/  @!P0 MOV R3, R0 ;  /* 0x0000000000038202 */ /* 0x000fe20000000f00 */
[----:B------:R-:W-:Y:S06]  /*0a60*/  @!P0 BRA `(.L_x_88) ;  /* 0x0000000000208947 */ /* 0x000fec0003800000 */
[----:B------:R-:W-:-:S04]  /*0a70*/  FFMA R0, R0, 1.84467440737095516160e+19, RZ ;  /* 0x5f80000000007823 */ /* 0x000fc800000000ff */
[----:B------:R-:W0:Y:S02]  /*0a80*/  MUFU.RSQ R3, R0 ;  /* 0x0000000000037308 */ /* 0x000e240000001400 */
[----:B0-----:R-:W-:Y:S01]  /*0a90*/  FMUL.FTZ R5, R0, R3 ;  /* 0x0000000300057220 */ /* 0x001fe20000410000 */
[----:B------:R-:W-:-:S03]  /*0aa0*/  FMUL.FTZ R3, R3, 0.5 ;  /* 0x3f00000003037820 */ /* 0x000fc60000410000 */
[----:B------:R-:W-:-:S04]  /*0ab0*/  FADD.FTZ R6, -R5, -RZ ;  /* 0x800000ff05067221 */ /* 0x000fc80000010100 */
[----:B------:R-:W-:-:S04]  /*0ac0*/  FFMA R6, R5, R6, R0 ;  /* 0x0000000605067223 */ /* 0x000fc80000000000 */
[----:B------:R-:W-:-:S04]  /*0ad0*/  FFMA R3, R6, R3, R5 ;  /* 0x0000000306037223 */ /* 0x000fc80000000005 */
[----:B------:R-:W-:-:S07]  /*0ae0*/  FMUL.FTZ R3, R3, 2.3283064365386962891e-10 ;  /* 0x2f80000003037820 */ /* 0x000fce0000410000 */
.L_x_88:
[----:B------:R-:W-:Y:S02]  /*0af0*/  IMAD.MOV.U32 R6, RZ, RZ, R8 ;  /* 0x000000ffff067224 */ /* 0x000fe400078e0008 */
[----:B------:R-:W-:-:S04]  /*0b00*/  IMAD.MOV.U32 R7, RZ, RZ, 0x0 ;  /* 0x00000000ff077424 */ /* 0x000fc800078e00ff */
[----:B------:R-:W-:Y:S05]  /*0b10*/  RET.REL.NODEC R6 `(_Z30compute_lag_correlation_kernelPKfS0_iiPf) ;  /* 0xfffffff406387950 */ /* 0x000fea0003c3ffff */
        .weak           $__internal_3_$__cuda_sm3x_div_rn_noftz_f32_slowpath
        .type           $__internal_3_$__cuda_sm3x_div_rn_noftz_f32_slowpath,@function
        .size           $__internal_3_$__cuda_sm3x_div_rn_noftz_f32_slowpath,(.L_x_273 - $__internal_3_$__cuda_sm3x_div_rn_noftz_f32_slowpath)
$__internal_3_$__cuda_sm3x_div_rn_noftz_f32_slowpath:
[--C-:B------:R-:W-:Y:S02]  /*0b20*/  SHF.R.U32.HI R7, RZ, 0x17, R3.reuse ;  /* 0x00000017ff077819 */ /* 0x100fe40000011603 */
[----:B------:R-:W-:Y:S02]  /*0b30*/  SHF.R.U32.HI R5, RZ, 0x17, R0 ;  /* 0x00000017ff057819 */ /* 0x000fe40000011600 */
[----:B------:R-:W-:Y:S02]  /*0b40*/  LOP3.LUT R12, R7, 0xff, RZ, 0xc0, !PT ;  /* 0x000000ff070c7812 */ /* 0x000fe400078ec0ff */
[----:B------:R-:W-:Y:S01]  /*0b50*/  LOP3.LUT R10, R5, 0xff, RZ, 0xc0, !PT ;  /* 0x000000ff050a7812 */ /* 0x000fe200078ec0ff */
[----:B------:R-:W-:Y:S01]  /*0b60*/  IMAD.MOV.U32 R5, RZ, RZ, R3 ;  /* 0x000000ffff057224 */ /* 0x000fe200078e0003 */
[----:B------:R-:W-:-:S03]  /*0b70*/  IADD3 R9, PT, PT, R12, -0x1, RZ ;  /* 0xffffffff0c097810 */ /* 0x000fc60007ffe0ff */
[----:B------:R-:W-:Y:S01]  /*0b80*/  VIADD R8, R10, 0xffffffff ;  /* 0xffffffff0a087836 */ /* 0x000fe20000000000 */
[----:B------:R-:W-:-:S04]  /*0b90*/  ISETP.GT.U32.AND P0, PT, R9, 0xfd, PT ;  /* 0x000000fd0900780c */ /* 0x000fc80003f04070 */
[----:B------:R-:W-:-:S13]  /*0ba0*/  ISETP.GT.U32.OR P0, PT, R8, 0xfd, P0 ;  /* 0x000000fd0800780c */ /* 0x000fda0000704470 */
[----:B------:R-:W-:Y:S01]  /*0bb0*/  @!P0 MOV R7, RZ ;  /* 0x000000ff00078202 */ /* 0x000fe20000000f00 */
        /* <DEDUP_REMOVED lines=19> */
[----:B------:R-:W-:Y:S02]  /*0cf0*/  @P0 IMAD.MOV.U32 R7, RZ, RZ, RZ ;  /* 0x000000ffff070224 */ /* 0x000fe400078e00ff */
[----:B------:R-:W-:Y:S01]  /*0d00*/  @!P0 FFMA R0, R0, 1.84467440737095516160e+19, RZ ;  /* 0x5f80000000008823 */ /* 0x000fe200000000ff */
[----:B------:R-:W-:Y:S02]  /*0d10*/  @!P0 IMAD.MOV.U32 R7, RZ, RZ, -0x40 ;  /* 0xffffffc0ff078424 */ /* 0x000fe400078e00ff */
[----:B------:R-:W-:-:S03]  /*0d20*/  @!P1 FFMA R5, R3, 1.84467440737095516160e+19, RZ ;  /* 0x5f80000003059823 */ /* 0x000fc600000000ff */
[----:B------:R-:W-:-:S07]  /*0d30*/  @!P1 IADD3 R7, PT, PT, R7, 0x40, RZ ;  /* 0x0000004007079810 */ /* 0x000fce0007ffe0ff */
.L_x_89:
[----:B------:R-:W-:-:S05]  /*0d40*/  LEA R8, R12, 0xc0800000, 0x17 ;  /* 0xc08000000c087811 */ /* 0x000fca00078eb8ff */
[----:B------:R-:W-:Y:S02]  /*0d50*/  IMAD.IADD R8, R5, 0x1, -R8 ;  /* 0x0000000105087824 */ /* 0x000fe400078e0a08 */
[----:B------:R-:W-:Y:S02]  /*0d60*/  VIADD R5, R10, 0xffffff81 ;  /* 0xffffff810a057836 */ /* 0x000fe40000000000 */
[----:B------:R0:W1:Y:S01]  /*0d70*/  MUFU.RCP R9, R8 ;  /* 0x0000000800097308 */ /* 0x0000620000001000 */
[----:B------:R-:W-:Y:S01]  /*0d80*/  FADD.FTZ R11, -R8, -RZ ;  /* 0x800000ff080b7221 */ /* 0x000fe20000010100 */
[C---:B------:R-:W-:Y:S01]  /*0d90*/  IMAD R0, R5.reuse, -0x800000, R0 ;  /* 0xff80000005007824 */ /* 0x040fe200078e0200 */
[----:B0-----:R-:W-:-:S04]  /*0da0*/  IADD3 R8, PT, PT, R5, 0x7f, -R12 ;  /* 0x0000007f05087810 */ /* 0x001fc80007ffe80c */
[----:B------:R-:W-:Y:S01]  /*0db0*/  IADD3 R8, PT, PT, R8, R7, RZ ;  /* 0x0000000708087210 */ /* 0x000fe20007ffe0ff */
[----:B-1----:R-:W-:-:S04]  /*0dc0*/  FFMA R10, R9, R11, 1 ;  /* 0x3f800000090a7423 */ /* 0x002fc8000000000b */
[----:B------:R-:W-:-:S04]  /*0dd0*/  FFMA R14, R9, R10, R9 ;  /* 0x0000000a090e7223 */ /* 0x000fc80000000009 */
[----:B------:R-:W-:-:S04]  /*0de0*/  FFMA R9, R0, R14, RZ ;  /* 0x0000000e00097223 */ /* 0x000fc800000000ff */
[----:B------:R-:W-:-:S04]  /*0df0*/  FFMA R10, R11, R9, R0 ;  /* 0x000000090b0a7223 */ /* 0x000fc80000000000 */
[----:B------:R-:W-:-:S04]  /*0e00*/  FFMA R9, R14, R10, R9 ;  /* 0x0000000a0e097223 */ /* 0x000fc80000000009 */
[----:B------:R-:W-:-:S04]  /*0e10*/  FFMA R10, R11, R9, R0 ;  /* 0x000000090b0a7223 */ /* 0x000fc80000000000 */
[----:B------:R-:W-:-:S05]  /*0e20*/  FFMA R0, R14, R10, R9 ;  /* 0x0000000a0e007223 */ /* 0x000fca0000000009 */
[----:B------:R-:W-:-:S04]  /*0e30*/  SHF.R.U32.HI R5, RZ, 0x17, R0 ;  /* 0x00000017ff057819 */ /* 0x000fc80000011600 */
[----:B------:R-:W-:-:S05]  /*0e40*/  LOP3.LUT R5, R5, 0xff, RZ, 0xc0, !PT ;  /* 0x000000ff05057812 */ /* 0x000fca00078ec0ff */
[----:B------:R-:W-:-:S04]  /*0e50*/  IMAD.IADD R11, R5, 0x1, R8 ;  /* 0x00000001050b7824 */ /* 0x000fc800078e0208 */
        /* <DEDUP_REMOVED lines=16> */
[----:B------:R-:W-:Y:S01]  /*0f60*/  IADD3 R10, PT, PT, R11, 0x20, RZ ;  /* 0x000000200b0a7810 */ /* 0x000fe20007ffe0ff */
[----:B------:R-:W-:Y:S01]  /*0f70*/  IMAD.MOV R9, RZ, RZ, -R11 ;  /* 0x000000ffff097224 */ /* 0x000fe200078e0a0b */
        /* <DEDUP_REMOVED lines=10> */
[----:B------:R-:W-:-:S05]  /*1020*/  LOP3.LUT R5, R5, R8, RZ, 0xc0, !PT ;  /* 0x0000000805057212 */ /* 0x000fca00078ec0ff */
[----:B------:R-:W-:-:S05]  /*1030*/  IMAD.IADD R5, R10, 0x1, R5 ;  /* 0x000000010a057824 */ /* 0x000fca00078e0205 */
[----:B------:R-:W-:Y:S01]  /*1040*/  LOP3.LUT R0, R5, R0, RZ, 0xfc, !PT ;  /* 0x0000000005007212 */ /* 0x000fe200078efcff */
[----:B------:R-:W-:Y:S06]  /*1050*/  BRA `(.L_x_96) ;  /* 0x0000000000347947 */ /* 0x000fec0003800000 */
.L_x_95:
[----:B------:R-:W-:-:S04]  /*1060*/  LOP3.LUT R0, R0, 0x80000000, RZ, 0xc0, !PT ;  /* 0x8000000000007812 */ /* 0x000fc800078ec0ff */
[----:B------:R-:W-:Y:S01]  /*1070*/  LOP3.LUT R0, R0, 0x7f800000, RZ, 0xfc, !PT ;  /* 0x7f80000000007812 */ /* 0x000fe200078efcff */
[----:B------:R-:W-:Y:S06]  /*1080*/  BRA `(.L_x_96) ;  /* 0x0000000000287947 */ /* 0x000fec0003800000 */
.L_x_94:
[----:B------:R-:W-:Y:S01]  /*1090*/  LEA R0, R8, R0, 0x17 ;  /* 0x0000000008007211 */ /* 0x000fe200078eb8ff */
[----:B------:R-:W-:Y:S06]  /*10a0*/  BRA `(.L_x_96) ;  /* 0x0000000000207947 */ /* 0x000fec0003800000 */
.L_x_93:
[----:B------:R-:W-:-:S04]  /*10b0*/  LOP3.LUT R0, R5, 0x80000000, R0, 0x48, !PT ;  /* 0x8000000005007812 */ /* 0x000fc800078e4800 */
[----:B------:R-:W-:Y:S01]  /*10c0*/  LOP3.LUT R0, R0, 0x7f800000, RZ, 0xfc, !PT ;  /* 0x7f80000000007812 */ /* 0x000fe200078efcff */
[----:B------:R-:W-:Y:S06]  /*10d0*/  BRA `(.L_x_96) ;  /* 0x0000000000147947 */ /* 0x000fec0003800000 */
.L_x_92:
[----:B------:R-:W-:Y:S01]  /*10e0*/  LOP3.LUT R0, R5, 0x80000000, R0, 0x48, !PT ;  /* 0x8000000005007812 */ /* 0x000fe200078e4800 */
[----:B------:R-:W-:Y:S06]  /*10f0*/  BRA `(.L_x_96) ;  /* 0x00000000000c7947 */ /* 0x000fec0003800000 */
.L_x_91:
[----:B------:R-:W0:Y:S01]  /*1100*/  MUFU.RSQ R0, -QNAN ;  /* 0xffc0000000007908 */ /* 0x000e220000001400 */
[----:B------:R-:W-:Y:S05]  /*1110*/  BRA `(.L_x_96) ;  /* 0x0000000000047947 */ /* 0x000fea0003800000 */
.L_x_90:
[----:B------:R-:W-:-:S07]  /*1120*/  FADD.FTZ R0, R0, R3 ;  /* 0x0000000300007221 */ /* 0x000fce0000010000 */
.L_x_96:
[----:B------:R-:W-:-:S04]  /*1130*/  IMAD.MOV.U32 R7, RZ, RZ, 0x0 ;  /* 0x00000000ff077424 */ /* 0x000fc800078e00ff */
[----:B0-----:R-:W-:Y:S05]  /*1140*/  RET.REL.NODEC R6 `(_Z30compute_lag_correlation_kernelPKfS0_iiPf) ;  /* 0xffffffec06ac7950 */ /* 0x001fea0003c3ffff */
.L_x_97:
        /* <DEDUP_REMOVED lines=11> */
.L_x_273:


//--------------------- .text._Z31compute_weather_coupling_kernelPKfS0_S0_iP23WeatherCouplingFeatures --------------------------
	.section	.text._Z31compute_weather_coupling_kernelPKfS0_S0_iP23WeatherCouplingFeatures,"ax",@progbits
	.align	128
        .global         _Z31compute_weather_coupling_kernelPKfS0_S0_iP23WeatherCouplingFeatures
        .type           _Z31compute_weather_coupling_kernelPKfS0_S0_iP23WeatherCouplingFeatures,@function
        .size           _Z31compute_weather_coupling_kernelPKfS0_S0_iP23WeatherCouplingFeatures,(.L_x_275 - _Z31compute_weather_coupling_kernelPKfS0_S0_iP23WeatherCouplingFeatures)
        .other          _Z31compute_weather_coupling_kernelPKfS0_S0_iP23WeatherCouplingFeatures,@"STO_CUDA_ENTRY STV_DEFAULT"
_Z31compute_weather_coupling_kernelPKfS0_S0_iP23WeatherCouplingFeatures:
.text._Z31compute_weather_coupling_kernelPKfS0_S0_iP23WeatherCouplingFeatures:
[----:B------:R-:W-:Y:S01]  /*0000*/  LDC R1, c[0x0][0x37c] ;  /* 0x0000df00ff017b82 */ /* 0x000fe20000000800 */
[----:B------:R-:W0:Y:S01]  /*0010*/  S2R R0, SR_TID.X ;  /* 0x0000000000007919 */ /* 0x000e220000002100 */
[----:B------:R-:W1:Y:S01]  /*0020*/  LDCU UR4, c[0x0][0x360] ;  /* 0x00006c00ff0477ac */ /* 0x000e620008000800 */
[----:B------:R-:W1:Y:S01]  /*0030*/  S2R R5, SR_CTAID.X ;  /* 0x0000000000057919 */ /* 0x000e620000002500 */
[----:B------:R-:W2:Y:S01]  /*0040*/  LDCU UR5, c[0x0][0x398] ;  /* 0x00007300ff0577ac */ /* 0x000ea20008000800 */
[----:B------:R-:W3:Y:S01]  /*0050*/  LDCU.64 UR6, c[0x0][0x358] ;  /* 0x00006b00ff0677ac */ /* 0x000ee20008000a00 */
[----:B--2---:R-:W-:Y:S01]  /*0060*/  IMAD.U32 R14, RZ, RZ, UR5 ;  /* 0x00000005ff0e7e24 */ /* 0x004fe2000f8e00ff */
[----:B0-----:R-:W-:-:S13]  /*0070*/  ISETP.NE.AND P0, PT, R0, RZ, PT ;  /* 0x000000ff0000720c */ /* 0x001fda0003f05270 */
[----:B------:R-:W0:Y:S01]  /*0080*/  @!P0 S2R R3, SR_CgaCtaId ;  /* 0x0000000000038919 */ /* 0x000e220000008800 */
[----:B------:R-:W-:-:S04]  /*0090*/  @!P0 MOV R2, 0x400 ;  /* 0x0000040000028802 */ /* 0x000fc80000000f00 */
[----:B0-----:R-:W-:Y:S01]  /*00a0*/  @!P0 LEA R2, R3, R2, 0x18 ;  /* 0x0000000203028211 */ /* 0x001fe200078ec0ff */
[----:B-1----:R-:W-:-:S04]  /*00b0*/  IMAD R3, R5, UR4, R0 ;  /* 0x0000000405037c24 */ /* 0x002fc8000f8e0200 */
[----:B------:R0:W-:Y:S01]  /*00c0*/  @!P0 STS.128 [R2], RZ ;  /* 0x000000ff02008388 */ /* 0x0001e20000000c00 */
[----:B------:R-:W-:Y:S01]  /*00d0*/  BAR.SYNC.DEFER_BLOCKING 0x0 ;  /* 0x0000000000007b1d */ /* 0x000fe20000010000 */
[----:B------:R-:W-:-:S13]  /*00e0*/  ISETP.GE.AND P0, PT, R3, R14, PT ;  /* 0x0000000e0300720c */ /* 0x000fda0003f06270 */
[----:B0--3--:R-:W-:Y:S05]  /*00f0*/  @P0 BRA `(.L_x_98) ;  /* 0x0000000000e80947 */ /* 0x009fea0003800000 */
[----:B------:R-:W0:Y:S01]  /*0100*/  S2R R5, SR_CgaCtaId ;  /* 0x0000000000057919 */ /* 0x000e220000008800 */
[----:B------:R-:W1:Y:S01]  /*0110*/  LDC R6, c[0x0][0x370] ;  /* 0x0000dc00ff067b82 */ /* 0x000e620000000800 */
[----:B------:R-:W-:-:S05]  /*0120*/  MOV R2, 0x400 ;  /* 0x0000040000027802 */ /* 0x000fca0000000f00 */
[----:B------:R-:W-:Y:S02]  /*0130*/  VIADD R4, R2, 0x4 ;  /* 0x0000000402047836 */ /* 0x000fe40000000000 */
[----:B-1----:R-:W-:-:S03]  /*0140*/  IMAD R6, R6, UR4, RZ ;  /* 0x0000000406067c24 */ /* 0x002fc6000f8e02ff */
[C---:B0-----:R-:W-:Y:S02]  /*0150*/  LEA R4, R5.reuse, R4, 0x18 ;  /* 0x0000000405047211 */ /* 0x041fe400078ec0ff */
[----:B------:R-:W-:-:S07]  /*0160*/  LEA R5, R5, R2, 0x18 ;  /* 0x0000000205057211 */ /* 0x000fce00078ec0ff */
.L_x_108:
[----:B------:R-:W0:Y:S08]  /*0170*/  LDC.64 R8, c[0x0][0x380] ;  /* 0x0000e000ff087b82 */ /* 0x000e300000000a00 */
[----:B------:R-:W1:Y:S01]  /*0180*/  LDC.64 R10, c[0x0][0x388] ;  /* 0x0000e200ff0a7b82 */ /* 0x000e620000000a00 */
[----:B0-----:R-:W-:-:S06]  /*0190*/  IMAD.WIDE R8, R3, 0x4, R8 ;  /* 0x0000000403087825 */ /* 0x001fcc00078e0208 */
[----:B------:R-:W2:Y:S01]  /*01a0*/  LDG.E R8, desc[UR6][R8.64] ;  /* 0x0000000608087981 */ /* 0x000ea2000c1e1900 */
[----:B-1----:R-:W-:-:S06]  /*01b0*/  IMAD.WIDE R10, R3, 0x4, R10 ;  /* 0x00000004030a7825 */ /* 0x002fcc00078e020a */
[----:B------:R-:W2:Y:S01]  /*01c0*/  LDG.E R11, desc[UR6][R10.64] ;  /* 0x000000060a0b7981 */ /* 0x000ea2000c1e1900 */
[----:B------:R-:W-:Y:S05]  /*01d0*/  YIELD ;  /* 0x0000000000007946 */ /* 0x000fea0003800000 */
[----:B------:R-:W-:Y:S01]  /*01e0*/  BSSY.RECONVERGENT B0, `(.L_x_99) ;  /* 0x0000006000007945 */ /* 0x000fe20003800200 */
[----:B--2---:R-:W-:-:S07]  /*01f0*/  FADD R7, R8, -R11 ;  /* 0x8000000b08077221 */ /* 0x004fce0000000000 */
.L_x_100:
[----:B------:R-:W0:Y:S02]  /*0200*/  LDS R8, [R5] ;  /* 0x0000000005087984 */ /* 0x000e240000000800 */
[----:B0-----:R-:W-:-:S05]  /*0210*/  FADD R9, R7, R8 ;  /* 0x0000000807097221 */ /* 0x001fca0000000000 */
[----:B------:R-:W0:Y:S02]  /*0220*/  ATOMS.CAST.SPIN P0, [R5], R8, R9 ;  /* 0x000000080500758d */ /* 0x000e240001800009 */
[----:B0-----:R-:W-:Y:S05]  /*0230*/  @!P0 BRA `(.L_x_100) ;  /* 0xfffffffc00f08947 */ /* 0x001fea000383ffff */
[----:B------:R-:W-:Y:S05]  /*0240*/  BSYNC.RECONVERGENT B0 ;  /* 0x0000000000007941 */ /* 0x000fea0003800200 */
.L_x_99:
[----:B------:R-:W-:Y:S01]  /*0250*/  BSSY.RECONVERGENT B0, `(.L_x_101) ;  /* 0x0000006000007945 */ /* 0x000fe20003800200 */
[----:B------:R-:W-:-:S07]  /*0260*/  FMUL R11, R7, R7 ;  /* 0x00000007070b7220 */ /* 0x000fce0000400000 */
.L_x_102:
[----:B------:R-:W0:Y:S02]  /*0270*/  LDS R8, [R4] ;  /* 0x0000000004087984 */ /* 0x000e240000000800 */
[----:B0-----:R-:W-:-:S05]  /*0280*/  FADD R9, R11, R8 ;  /* 0x000000080b097221 */ /* 0x001fca0000000000 */
[----:B------:R-:W0:Y:S02]  /*0290*/  ATOMS.CAST.SPIN P0, [R4], R8, R9 ;  /* 0x000000080400758d */ /* 0x000e240001800009 */
[----:B0-----:R-:W-:Y:S05]  /*02a0*/  @!P0 BRA `(.L_x_102) ;  /* 0xfffffffc00f08947 */ /* 0x001fea000383ffff */
[----:B------:R-:W-:Y:S05]  /*02b0*/  BSYNC.RECONVERGENT B0 ;  /* 0x0000000000007941 */ /* 0x000fea0003800200 */
.L_x_101:
[----:B------:R-:W0:Y:S01]  /*02c0*/  LDC.64 R8, c[0x0][0x390] ;  /* 0x0000e400ff087b82 */ /* 0x000e220000000a00 */
[----:B------:R-:W1:Y:S01]  /*02d0*/  LDCU UR5, c[0x0][0x398] ;  /* 0x00007300ff0577ac */ /* 0x000e620008000800 */
[----:B0-----:R-:W-:-:S05]  /*02e0*/  IMAD.WIDE R8, R3, 0x4, R8 ;  /* 0x0000000403087825 */ /* 0x001fca00078e0208 */
[----:B------:R-:W2:Y:S01]  /*02f0*/  LDG.E R10, desc[UR6][R8.64] ;  /* 0x00000006080a7981 */ /* 0x000ea2000c1e1900 */
[----:B-1----:R-:W-:Y:S01]  /*0300*/  IMAD.U32 R14, RZ, RZ, UR5 ;  /* 0x00000005ff0e7e24 */ /* 0x002fe2000f8e00ff */
[----:B------:R-:W-:Y:S01]  /*0310*/  IADD3 R3, PT, PT, R6, R3, RZ ;  /* 0x0000000306037210 */ /* 0x000fe20007ffe0ff */
[----:B------:R-:W-:Y:S03]  /*0320*/  BSSY.RECONVERGENT B0, `(.L_x_103) ;  /* 0x0000016000007945 */ /* 0x000fe60003800200 */
[----:B------:R-:W-:Y:S02]  /*0330*/  ISETP.GE.AND P0, PT, R3, R14, PT ;  /* 0x0000000e0300720c */ /* 0x000fe40003f06270 */
[----:B--2---:R-:W-:-:S13]  /*0340*/  FSETP.GT.AND P1, PT, R10, RZ, PT ;  /* 0x000000ff0a00720b */ /* 0x004fda0003f24000 */
[----:B------:R-:W-:Y:S05]  /*0350*/  @!P1 BRA `(.L_x_104) ;  /* 0x0000000000489947 */ /* 0x000fea0003800000 */
[----:B------:R-:W0:Y:S01]  /*0360*/  S2R R15, SR_CgaCtaId ;  /* 0x00000000000f7919 */ /* 0x000e220000008800 */
[----:B------:R-:W-:Y:S01]  /*0370*/  FADD R7, R7, -5 ;  /* 0xc0a0000007077421 */ /* 0x000fe20000000000 */
[----:B------:R-:W-:Y:S01]  /*0380*/  VIADD R10, R2, 0x8 ;  /* 0x00000008020a7836 */ /* 0x000fe20000000000 */
[----:B------:R-:W-:Y:S03]  /*0390*/  BSSY.RECONVERGENT B1, `(.L_x_105) ;  /* 0x0000007000017945 */ /* 0x000fe60003800200 */
[----:B------:R-:W-:Y:S02]  /*03a0*/  FMNMX R7, RZ, R7, !PT ;  /* 0x00000007ff077209 */ /* 0x000fe40007800000 */
[----:B0-----:R-:W-:-:S07]  /*03b0*/  LEA R10, R15, R10, 0x18 ;  /* 0x0000000a0f0a7211 */ /* 0x001fce00078ec0ff */
.L_x_106:
[----:B------:R-:W0:Y:S02]  /*03c0*/  LDS R12, [R10] ;  /* 0x000000000a0c7984 */ /* 0x000e240000000800 */
[----:B0-----:R-:W-:-:S05]  /*03d0*/  FADD R13, R7, R12 ;  /* 0x0000000c070d7221 */ /* 0x001fca0000000000 */
[----:B------:R-:W0:Y:S02]  /*03e0*/  ATOMS.CAST.SPIN P1, [R10], R12, R13 ;  /* 0x0000000c0a00758d */ /* 0x000e24000182000d */
[----:B0-----:R-:W-:Y:S05]  /*03f0*/  @!P1 BRA `(.L_x_106) ;  /* 0xfffffffc00f09947 */ /* 0x001fea000383ffff */
[----:B------:R-:W-:Y:S05]  /*0400*/  BSYNC.RECONVERGENT B1 ;  /* 0x0000000000017941 */ /* 0x000fea0003800200 */
.L_x_105:
[----:B------:R0:W5:Y:S01]  /*0410*/  LDG.E R11, desc[UR6][R8.64] ;  /* 0x00000006080b7981 */ /* 0x000162000c1e1900 */
[----:B------:R-:W-:-:S05]  /*0420*/  VIADD R7, R2, 0xc ;  /* 0x0000000c02077836 */ /* 0x000fca0000000000 */
[----:B------:R-:W-:-:S07]  /*0430*/  LEA R7, R15, R7, 0x18 ;  /* 0x000000070f077211 */ /* 0x000fce00078ec0ff */
.L_x_107:
[----:B0-----:R-:W0:Y:S02]  /*0440*/  LDS R8, [R7] ;  /* 0x0000000007087984 */ /* 0x001e240000000800 */
[----:B0----5:R-:W-:-:S05]  /*0450*/  FADD R9, R11, R8 ;  /* 0x000000080b097221 */ /* 0x021fca0000000000 */
[----:B------:R-:W0:Y:S02]  /*0460*/  ATOMS.CAST.SPIN P1, [R7], R8, R9 ;  /* 0x000000080700758d */ /* 0x000e240001820009 */
[----:B0-----:R-:W-:Y:S05]  /*0470*/  @!P1 BRA `(.L_x_107) ;  /* 0xfffffffc00f09947 */ /* 0x001fea000383ffff */
.L_x_104:
[----:B------:R-:W-:Y:S05]  /*0480*/  BSYNC.RECONVERGENT B0 ;  /* 0x0000000000007941 */ /* 0x000fea0003800200 */
.L_x_103:
[----:B------:R-:W-:Y:S05]  /*0490*/  @!P0 BRA `(.L_x_108) ;  /* 0xfffffffc00348947 */ /* 0x000fea000383ffff */
.L_x_98:
[----:B------:R-:W-:Y:S05]  /*04a0*/  WARPSYNC.ALL ;  /* 0x0000000000007948 */ /* 0x000fea0003800000 */
[----:B------:R-:W-:Y:S01]  /*04b0*/  BAR.SYNC.DEFER_BLOCKING 0x0 ;  /* 0x0000000000007b1d */ /* 0x000fe20000010000 */
[----:B------:R-:W-:-:S13]  /*04c0*/  ISETP.NE.AND P0, PT, R0, RZ, PT ;  /* 0x000000ff0000720c */ /* 0x000fda0003f05270 */
[----:B------:R-:W-:Y:S05]  /*04d0*/  @P0 EXIT ;  /* 0x000000000000094d */ /* 0x000fea0003800000 */
[----:B------:R-:W0:Y:S01]  /*04e0*/  S2UR UR5, SR_CgaCtaId ;  /* 0x00000000000579c3 */ /* 0x000e220000008800 */
[----:B------:R-:W-:Y:S01]  /*04f0*/  UMOV UR4, 0x400 ;  /* 0x0000040000047882 */ /* 0x000fe20000000000 */
[----:B------:R-:W-:Y:S01]  /*0500*/  I2FP.F32.S32 R3, R14 ;  /* 0x0000000e00037245 */ /* 0x000fe20000201400 */
[----:B------:R-:W-:Y:S03]  /*0510*/  BSSY.RECONVERGENT B0, `(.L_x_109) ;  /* 0x000000e000007945 */ /* 0x000fe60003800200 */
[----:B------:R-:W1:Y:S02]  /*0520*/  MUFU.RCP R2, R3 ;  /* 0x0000000300027308 */ /* 0x000e640000001000 */
[----:B-1----:R-:W-:Y:S01]  /*0530*/  FFMA R5, -R3, R2, 1 ;  /* 0x3f80000003057423 */ /* 0x002fe20000000102 */
[----:B0-----:R-:W-:-:S03]  /*0540*/  ULEA UR4, UR5, UR4, 0x18 ;  /* 0x0000000405047291 */ /* 0x001fc6000f8ec0ff */
[----:B------:R-:W-:-:S06]  /*0550*/  FFMA R5, R2, R5, R2 ;  /* 0x0000000502057223 */ /* 0x000fcc0000000002 */
[----:B------:R-:W0:Y:S02]  /*0560*/  LDS R0, [UR4] ;  /* 0x00000004ff007984 */ /* 0x000e240008000800 */
[----:B0-----:R-:W0:Y:S01]  /*0570*/  FCHK P0, R0, R3 ;  /* 0x0000000300007302 */ /* 0x001e220000000000 */
[----:B------:R-:W-:-:S04]  /*0580*/  FFMA R2, R0, R5, RZ ;  /* 0x0000000500027223 */ /* 0x000fc800000000ff */
[----:B------:R-:W-:-:S04]  /*0590*/  FFMA R4, -R3, R2, R0 ;  /* 0x0000000203047223 */ /* 0x000fc80000000100 */
[----:B------:R-:W-:Y:S01]  /*05a0*/  FFMA R2, R5, R4, R2 ;  /* 0x0000000405027223 */ /* 0x000fe20000000002 */
[----:B0-----:R-:W-:Y:S06]  /*05b0*/  @!P0 BRA `(.L_x_110) ;  /* 0x00000000000c8947 */ /* 0x001fec0003800000 */
[----:B------:R-:W-:-:S07]  /*05c0*/  MOV R4, 0x5e0 ;  /* 0x000005e000047802 */ /* 0x000fce0000000f00 */
[----:B------:R-:W-:Y:S05]  /*05d0*/  CALL.REL.NOINC `($__internal_5_$__cuda_sm3x_div_rn_noftz_f32_slowpath) ;  /* 0x0000000400487944 */ /* 0x000fea0003c00000 */
[----:B------:R-:W-:-:S07]  /*05e0*/  IMAD.MOV.U32 R2, RZ, RZ, R7 ;  /* 0x000000ffff027224 */ /* 0x000fce00078e0007 */
.L_x_110:
[----:B------:R-:W-:Y:S05]  /*05f0*/  BSYNC.RECONVERGENT B0 ;  /* 0x0000000000007941 */ /* 0x000fea0003800200 */
.L_x_109:
[----:B------:R-:W0:Y:S01]  /*0600*/  S2UR UR5, SR_CgaCtaId ;  /* 0x00000000000579c3 */ /* 0x000e220000008800 */
[----:B------:R-:W-:Y:S01]  /*0610*/  UMOV UR4, 0x400 ;  /* 0x0000040000047882 */ /* 0x000fe20000000000 */
[----:B------:R-:W1:Y:S01]  /*0620*/  MUFU.RCP R0, R3 ;  /* 0x0000000300007308 */ /* 0x000e620000001000 */
[----:B------:R-:W-:Y:S05]  /*0630*/  BSSY.RECONVERGENT B0, `(.L_x_111) ;  /* 0x000000f000007945 */ /* 0x000fea0003800200 */
        /* <DEDUP_REMOVED lines=13> */
[----:B------:R-:W-:Y:S05]  /*0710*/  CALL.REL.NOINC `($__internal_5_$__cuda_sm3x_div_rn_noftz_f32_slowpath) ;  /* 0x0000000000f87944 */ /* 0x000fea0003c00000 */
.L_x_112:
[----:B------:R-:W-:Y:S05]  /*0720*/  BSYNC.RECONVERGENT B0 ;  /* 0x0000000000007941 */ /* 0x000fea0003800200 */
.L_x_111:
[----:B------:R-:W-:Y:S01]  /*0730*/  FFMA R0, -R2, R2, R7 ;  /* 0x0000000202007223 */ /* 0x000fe20000000107 */
[----:B------:R-:W-:Y:S03]  /*0740*/  BSSY.RECONVERGENT B0, `(.L_x_113) ;  /* 0x000000c000007945 */ /* 0x000fe60003800200 */
[----:B------:R-:W-:Y:S01]  /*0750*/  VIADD R2, R0, 0xf3000000 ;  /* 0xf300000000027836 */ /* 0x000fe20000000000 */
[----:B------:R0:W1:Y:S04]  /*0760*/  MUFU.RSQ R3, R0 ;  /* 0x0000000000037308 */ /* 0x0000680000001400 */
[----:B------:R-:W-:-:S13]  /*0770*/  ISETP.GT.U32.AND P0, PT, R2, 0x727fffff, PT ;  /* 0x727fffff0200780c */ /* 0x000fda0003f04070 */
[----:B01----:R-:W-:Y:S05]  /*0780*/  @!P0 BRA `(.L_x_114) ;  /* 0x00000000000c8947 */ /* 0x003fea0003800000 */
[----:B------:R-:W-:-:S07]  /*0790*/  MOV R7, 0x7b0 ;  /* 0x000007b000077802 */ /* 0x000fce0000000f00 */
[----:B------:R-:W-:Y:S05]  /*07a0*/  CALL.REL.NOINC `($__internal_4_$__cuda_sm20_sqrt_rn_f32_slowpath) ;  /* 0x0000000000787944 */ /* 0x000fea0003c00000 */
[----:B------:R-:W-:Y:S05]  /*07b0*/  BRA `(.L_x_115) ;  /* 0x0000000000107947 */ /* 0x000fea0003800000 */
.L_x_114:
[----:B------:R-:W-:Y:S01]  /*07c0*/  FMUL.FTZ R5, R0, R3 ;  /* 0x0000000300057220 */ /* 0x000fe20000410000 */
[----:B------:R-:W-:-:S03]  /*07d0*/  FMUL.FTZ R2, R3, 0.5 ;  /* 0x3f00000003027820 */ /* 0x000fc60000410000 */
[----:B------:R-:W-:-:S04]  /*07e0*/  FFMA R0, -R5, R5, R0 ;  /* 0x0000000505007223 */ /* 0x000fc80000000100 */
[----:B------:R-:W-:-:S07]  /*07f0*/  FFMA R5, R0, R2, R5 ;  /* 0x0000000200057223 */ /* 0x000fce0000000005 */
.L_x_115:
[----:B------:R-:W-:Y:S05]  /*0800*/  BSYNC.RECONVERGENT B0 ;  /* 0x0000000000007941 */ /* 0x000fea0003800200 */
.L_x_113:
[----:B------:R-:W0:Y:S01]  /*0810*/  S2UR UR5, SR_CgaCtaId ;  /* 0x00000000000579c3 */ /* 0x000e220000008800 */
[----:B------:R-:W-:Y:S01]  /*0820*/  UMOV UR4, 0x400 ;  /* 0x0000040000047882 */ /* 0x000fe20000000000 */
[----:B------:R-:W-:-:S06]  /*0830*/  IMAD.MOV.U32 R7, RZ, RZ, RZ ;  /* 0x000000ffff077224 */ /* 0x000fcc00078e00ff */
[----:B------:R-:W1:Y:S01]  /*0840*/  LDC.64 R2, c[0x0][0x3a0] ;  /* 0x0000e800ff027b82 */ /* 0x000e620000000a00 */
[----:B0-----:R-:W-:Y:S01]  /*0850*/  ULEA UR4, UR5, UR4, 0x18 ;  /* 0x0000000405047291 */ /* 0x001fe2000f8ec0ff */
[----:B-1----:R-:W-:Y:S08]  /*0860*/  STG.E desc[UR6][R2.64+0x4], R5 ;  /* 0x0000040502007986 */ /* 0x002ff0000c101906 */
[----:B------:R-:W0:Y:S02]  /*0870*/  LDS.64 R8, [UR4+0x8] ;  /* 0x00000804ff087984 */ /* 0x000e240008000a00 */
[----:B0-----:R-:W-:-:S13]  /*0880*/  FSETP.GT.AND P0, PT, R9, RZ, PT ;  /* 0x000000ff0900720b */ /* 0x001fda0003f04000 */
[----:B------:R-:W-:Y:S05]  /*0890*/  @!P0 BRA `(.L_x_116) ;  /* 0x0000000000308947 */ /* 0x000fea0003800000 */
        /* <DEDUP_REMOVED lines=8> */
[----:B------:R-:W-:Y:S01]  /*0920*/  MOV R0, R8 ;  /* 0x0000000800007202 */ /* 0x000fe20000000f00 */
[----:B------:R-:W-:Y:S01]  /*0930*/  IMAD.MOV.U32 R3, RZ, RZ, R9 ;  /* 0x000000ffff037224 */ /* 0x000fe200078e0009 */
[----:B------:R-:W-:-:S07]  /*0940*/  MOV R4, 0x960 ;  /* 0x0000096000047802 */ /* 0x000fce0000000f00 */
[----:B------:R-:W-:Y:S05]  /*0950*/  CALL.REL.NOINC `($__internal_5_$__cuda_sm3x_div_rn_noftz_f32_slowpath) ;  /* 0x0000000000687944 */ /* 0x000fea0003c00000 */
.L_x_116:
[----:B------:R-:W0:Y:S02]  /*0960*/  LDC.64 R2, c[0x0][0x3a0] ;  /* 0x0000e800ff027b82 */ /* 0x000e240000000a00 */
[----:B0-----:R-:W-:Y:S01]  /*0970*/  STG.E desc[UR6][R2.64+0x8], R7 ;  /* 0x0000080702007986 */ /* 0x001fe2000c101906 */
[----:B------:R-:W-:Y:S05]  /*0980*/  EXIT ;  /* 0x000000000000794d */ /* 0x000fea0003800000 */
        .weak           $__internal_4_$__cuda_sm20_sqrt_rn_f32_slowpath
        .type           $__internal_4_$__cuda_sm20_sqrt_rn_f32_slowpath,@function
        .size           $__internal_4_$__cuda_sm20_sqrt_rn_f32_slowpath,($__internal_5_$__cuda_sm3x_div_rn_noftz_f32_slowpath - $__internal_4_$__cuda_sm20_sqrt_rn_f32_slowpath)
$__internal_4_$__cuda_sm20_sqrt_rn_f32_slowpath:
[----:B------:R-:W-:-:S13]  /*0990*/  LOP3.LUT P0, RZ, R0, 0x7fffffff, RZ, 0xc0, !PT ;  /* 0x7fffffff00ff7812 */ /* 0x000fda000780c0ff */
[----:B------:R-:W-:Y:S01]  /*09a0*/  @!P0 IMAD.MOV.U32 R2, RZ, RZ, R0 ;  /* 0x000000ffff028224 */ /* 0x000fe200078e0000 */
[----:B------:R-:W-:Y:S06]  /*09b0*/  @!P0 BRA `(.L_x_117) ;  /* 0x0000000000408947 */ /* 0x000fec0003800000 */
[----:B------:R-:W-:-:S13]  /*09c0*/  FSETP.GEU.FTZ.AND P0, PT, R0, RZ, PT ;  /* 0x000000ff0000720b */ /* 0x000fda0003f1e000 */
[----:B------:R-:W-:Y:S01]  /*09d0*/  @!P0 MOV R2, 0x7fffffff ;  /* 0x7fffffff00028802 */ /* 0x000fe20000000f00 */
[----:B------:R-:W-:Y:S06]  /*09e0*/  @!P0 BRA `(.L_x_117) ;  /* 0x0000000000348947 */ /* 0x000fec0003800000 */
[----:B------:R-:W-:-:S13]  /*09f0*/  FSETP.GTU.FTZ.AND P0, PT, |R0|, +INF , PT ;  /* 0x7f8000000000780b */ /* 0x000fda0003f1c200 */
[----:B------:R-:W-:Y:S01]  /*0a00*/  @P0 FADD.FTZ R2, R0, 1 ;  /* 0x3f80000000020421 */ /* 0x000fe20000010000 */
[----:B------:R-:W-:Y:S06]  /*0a10*/  @P0 BRA `(.L_x_117) ;  /* 0x0000000000280947 */ /* 0x000fec0003800000 */
[----:B------:R-:W-:-:S13]  /*0a20*/  FSETP.NEU.FTZ.AND P0, PT, |R0|, +INF , PT ;  /* 0x7f8000000000780b */ /* 0x000fda0003f1d200 */
[----:B------:R-:W-:-:S04]  /*0a30*/  @P0 FFMA R3, R0, 1.84467440737095516160e+19, RZ ;  /* 0x5f80000000030823 */ /* 0x000fc800000000ff */
[----:B------:R-:W0:Y:S02]  /*0a40*/  @P0 MUFU.RSQ R2, R3 ;  /* 0x0000000300020308 */ /* 0x000e240000001400 */
[----:B0-----:R-:W-:Y:S01]  /*0a50*/  @P0 FMUL.FTZ R4, R3, R2 ;  /* 0x0000000203040220 */ /* 0x001fe20000410000 */
[----:B------:R-:W-:Y:S01]  /*0a60*/  @P0 FMUL.FTZ R6, R2, 0.5 ;  /* 0x3f00000002060820 */ /* 0x000fe20000410000 */
[----:B------:R-:W-:Y:S02]  /*0a70*/  @!P0 IMAD.MOV.U32 R2, RZ, RZ, R0 ;  /* 0x000000ffff028224 */ /* 0x000fe400078e0000 */
[----:B------:R-:W-:-:S04]  /*0a80*/  @P0 FADD.FTZ R5, -R4, -RZ ;  /* 0x800000ff04050221 */ /* 0x000fc80000010100 */
[----:B------:R-:W-:-:S04]  /*0a90*/  @P0 FFMA R5, R4, R5, R3 ;  /* 0x0000000504050223 */ /* 0x000fc80000000003 */
[----:B------:R-:W-:-:S04]  /*0aa0*/  @P0 FFMA R5, R5, R6, R4 ;  /* 0x0000000605050223 */ /* 0x000fc80000000004 */
[----:B------:R-:W-:-:S07]  /*0ab0*/  @P0 FMUL.FTZ R2, R5, 2.3283064365386962891e-10 ;  /* 0x2f80000005020820 */ /* 0x000fce0000410000 */
.L_x_117:
[----:B------:R-:W-:Y:S01]  /*0ac0*/  IMAD.MOV.U32 R5, RZ, RZ, R2 ;  /* 0x000000ffff057224 */ /* 0x000fe200078e0002 */
[----:B------:R-:W-:Y:S01]  /*0ad0*/  MOV R2, R7 ;  /* 0x0000000700027202 */ /* 0x000fe20000000f00 */
[----:B------:R-:W-:-:S04]  /*0ae0*/  IMAD.MOV.U32 R3, RZ, RZ, 0x0 ;  /* 0x00000000ff037424 */ /* 0x000fc800078e00ff */
[----:B------:R-:W-:Y:S05]  /*0af0*/  RET.REL.NODEC R2 `(_Z31compute_weather_coupling_kernelPKfS0_S0_iP23WeatherCouplingFeatures) ;  /* 0xfffffff402407950 */ /* 0x000fea0003c3ffff */
        .weak           $__internal_5_$__cuda_sm3x_div_rn_noftz_f32_slowpath
        .type           $__internal_5_$__cuda_sm3x_div_rn_noftz_f32_slowpath,@function
        .size           $__internal_5_$__cuda_sm3x_div_rn_noftz_f32_slowpath,(.L_x_275 - $__internal_5_$__cuda_sm3x_div_rn_noftz_f32_slowpath)
$__internal_5_$__cuda_sm3x_div_rn_noftz_f32_slowpath:
[--C-:B------:R-:W-:Y:S01]  /*0b00*/  SHF.R.U32.HI R6, RZ, 0x17, R3.reuse ;  /* 0x00000017ff067819 */ /* 0x100fe20000011603 */
[----:B------:R-:W-:Y:S01]  /*0b10*/  BSSY.RECONVERGENT B1, `(.L_x_118) ;  /* 0x0000063000017945 */ /* 0x000fe20003800200 */
[----:B------:R-:W-:Y:S02]  /*0b20*/  SHF.R.U32.HI R5, RZ, 0x17, R0 ;  /* 0x00000017ff057819 */ /* 0x000fe40000011600 */
[----:B------:R-:W-:Y:S02]  /*0b30*/  LOP3.LUT R12, R6, 0xff, RZ, 0xc0, !PT ;  /* 0x000000ff060c7812 */ /* 0x000fe400078ec0ff */
[----:B------:R-:W-:Y:S01]  /*0b40*/  LOP3.LUT R10, R5, 0xff, RZ, 0xc0, !PT ;  /* 0x000000ff050a7812 */ /* 0x000fe200078ec0ff */
[----:B------:R-:W-:Y:S02]  /*0b50*/  IMAD.MOV.U32 R5, RZ, RZ, R3 ;  /* 0x000000ffff057224 */ /* 0x000fe400078e0003 */
        /* <DEDUP_REMOVED lines=27> */
[----:B------:R-:W-:Y:S01]  /*0d10*/  @!P1 FFMA R5, R3, 1.84467440737095516160e+19, RZ ;  /* 0x5f80000003059823 */ /* 0x000fe200000000ff */
[----:B------:R-:W-:-:S07]  /*0d20*/  @!P1 VIADD R6, R6, 0x40 ;  /* 0x0000004006069836 */ /* 0x000fce0000000000 */
.L_x_119:
[----:B------:R-:W-:Y:S01]  /*0d30*/  LEA R8, R12, 0xc0800000, 0x17 ;  /* 0xc08000000c087811 */ /* 0x000fe200078eb8ff */
[----:B------:R-:W-:Y:S03]  /*0d40*/  BSSY.RECONVERGENT B2, `(.L_x_124) ;  /* 0x0000036000027945 */ /* 0x000fe60003800200 */
[----:B------:R-:W-:Y:S01]  /*0d50*/  IADD3 R8, PT, PT, -R8, R5, RZ ;  /* 0x0000000508087210 */ /* 0x000fe20007ffe1ff */
[----:B------:R-:W-:-:S03]  /*0d60*/  VIADD R5, R10, 0xffffff81 ;  /* 0xffffff810a057836 */ /* 0x000fc60000000000 */
[----:B------:R-:W0:Y:S01]  /*0d70*/  MUFU.RCP R7, R8 ;  /* 0x0000000800077308 */ /* 0x000e220000001000 */
[----:B------:R-:W-:Y:S01]  /*0d80*/  FADD.FTZ R9, -R8, -RZ ;  /* 0x800000ff08097221 */ /* 0x000fe20000010100 */
[----:B------:R-:W-:-:S03]  /*0d90*/  IMAD R0, R5, -0x800000, R0 ;  /* 0xff80000005007824 */ /* 0x000fc600078e0200 */
[----:B0-----:R-:W-:-:S04]  /*0da0*/  FFMA R10, R7, R9, 1 ;  /* 0x3f800000070a7423 */ /* 0x001fc80000000009 */
[----:B------:R-:W-:-:S04]  /*0db0*/  FFMA R14, R7, R10, R7 ;  /* 0x0000000a070e7223 */ /* 0x000fc80000000007 */
[----:B------:R-:W-:-:S04]  /*0dc0*/  FFMA R7, R0, R14, RZ ;  /* 0x0000000e00077223 */ /* 0x000fc800000000ff */
[----:B------:R-:W-:-:S04]  /*0dd0*/  FFMA R10, R9, R7, R0 ;  /* 0x00000007090a7223 */ /* 0x000fc80000000000 */
[----:B------:R-:W-:Y:S01]  /*0de0*/  FFMA R11, R14, R10, R7 ;  /* 0x0000000a0e0b7223 */ /* 0x000fe20000000007 */
[----:B------:R-:W-:-:S03]  /*0df0*/  IADD3 R7, PT, PT, R5, 0x7f, -R12 ;  /* 0x0000007f05077810 */ /* 0x000fc60007ffe80c */
[----:B------:R-:W-:Y:S02]  /*0e00*/  FFMA R10, R9, R11, R0 ;  /* 0x0000000b090a7223 */ /* 0x000fe40000000000 */
[----:B------:R-:W-:Y:S02]  /*0e10*/  IMAD.IADD R7, R7, 0x1, R6 ;  /* 0x0000000107077824 */ /* 0x000fe400078e0206 */
        /* <DEDUP_REMOVED lines=15> */
[C---:B------:R-:W-:Y:S02]  /*0f10*/  VIADD R8, R9.reuse, 0x20 ;  /* 0x0000002009087836 */ /* 0x040fe40000000000 */
[CCC-:B------:R-:W-:Y:S01]  /*0f20*/  FFMA.RM R6, R14.reuse, R10.reuse, R11.reuse ;  /* 0x0000000a0e067223 */ /* 0x1c0fe2000000400b */
[----:B------:R-:W-:Y:S02]  /*0f30*/  ISETP.NE.AND P2, PT, R9, RZ, PT ;  /* 0x000000ff0900720c */ /* 0x000fe40003f45270 */
[----:B------:R-:W-:Y:S01]  /*0f40*/  LOP3.LUT R7, R5, 0x7fffff, RZ, 0xc0, !PT ;  /* 0x007fffff05077812 */ /* 0x000fe200078ec0ff */
[----:B------:R-:W-:Y:S01]  /*0f50*/  FFMA.RP R5, R14, R10, R11 ;  /* 0x0000000a0e057223 */ /* 0x000fe2000000800b */
[----:B------:R-:W-:Y:S02]  /*0f60*/  ISETP.NE.AND P1, PT, R9, RZ, PT ;  /* 0x000000ff0900720c */ /* 0x000fe40003f25270 */
        /* <DEDUP_REMOVED lines=15> */
.L_x_126:
[----:B------:R-:W-:-:S04]  /*1060*/  LOP3.LUT R0, R0, 0x80000000, RZ, 0xc0, !PT ;  /* 0x8000000000007812 */ /* 0x000fc800078ec0ff */
[----:B------:R-:W-:Y:S01]  /*1070*/  LOP3.LUT R0, R0, 0x7f800000, RZ, 0xfc, !PT ;  /* 0x7f80000000007812 */ /* 0x000fe200078efcff */
[----:B------:R-:W-:Y:S06]  /*1080*/  BRA `(.L_x_127) ;  /* 0x0000000000047947 */ /* 0x000fec0003800000 */
.L_x_125:
[----:B------:R-:W-:-:S07]  /*1090*/  IMAD R0, R7, 0x800000, R0 ;  /* 0x0080000007007824 */ /* 0x000fce00078e0200 */
.L_x_127:
[----:B------:R-:W-:Y:S05]  /*10a0*/  BSYNC.RECONVERGENT B2 ;  /* 0x0000000000027941 */ /* 0x000fea0003800200 */
.L_x_124:
[----:B------:R-:W-:Y:S05]  /*10b0*/  BRA `(.L_x_128) ;  /* 0x0000000000207947 */ /* 0x000fea0003800000 */
.L_x_123:
[----:B------:R-:W-:-:S04]  /*10c0*/  LOP3.LUT R0, R5, 0x80000000, R0, 0x48, !PT ;  /* 0x8000000005007812 */ /* 0x000fc800078e4800 */
[----:B------:R-:W-:Y:S01]  /*10d0*/  LOP3.LUT R0, R0, 0x7f800000, RZ, 0xfc, !PT ;  /* 0x7f80000000007812 */ /* 0x000fe200078efcff */
[----:B------:R-:W-:Y:S06]  /*10e0*/  BRA `(.L_x_128) ;  /* 0x0000000000147947 */ /* 0x000fec0003800000 */
.L_x_122:
[----:B------:R-:W-:Y:S01]  /*10f0*/  LOP3.LUT R0, R5, 0x80000000, R0, 0x48, !PT ;  /* 0x8000000005007812 */ /* 0x000fe200078e4800 */
[----:B------:R-:W-:Y:S06]  /*1100*/  BRA `(.L_x_128) ;  /* 0x00000000000c7947 */ /* 0x000fec0003800000 */
.L_x_121:
[----:B------:R-:W0:Y:S01]  /*1110*/  MUFU.RSQ R0, -QNAN ;  /* 0xffc0000000007908 */ /* 0x000e220000001400 */
[----:B------:R-:W-:Y:S05]  /*1120*/  BRA `(.L_x_128) ;  /* 0x0000000000047947 */ /* 0x000fea0003800000 */
.L_x_120:
[----:B------:R-:W-:-:S07]  /*1130*/  FADD.FTZ R0, R0, R3 ;  /* 0x0000000300007221 */ /* 0x000fce0000010000 */
.L_x_128:
[----:B------:R-:W-:Y:S05]  /*1140*/  BSYNC.RECONVERGENT B1 ;  /* 0x0000000000017941 */ /* 0x000fea0003800200 */
.L_x_118:
[----:B------:R-:W-:Y:S01]  /*1150*/  IMAD.MOV.U32 R5, RZ, RZ, 0x0 ;  /* 0x00000000ff057424 */ /* 0x000fe200078e00ff */
[----:B0-----:R-:W-:-:S03]  /*1160*/  MOV R7, R0 ;  /* 0x0000000000077202 */ /* 0x001fc60000000f00 */
[----:B------:R-:W-:Y:S05]  /*1170*/  RET.REL.NODEC R4 `(_Z31compute_weather_coupling_kernelPKfS0_S0_iP23WeatherCouplingFeatures) ;  /* 0xffffffec04a07950 */ /* 0x000fea0003c3ffff */
.L_x_129:
        /* <DEDUP_REMOVED lines=16> */
.L_x_275:


//--------------------- .text._Z18compute_mad_kernelPKfifPfP18ExtendedStatistics --------------------------
	.section	.text._Z18compute_mad_kernelPKfifPfP18ExtendedStatistics,"ax",@progbits
	.align	128
        .global         _Z18compute_mad_kernelPKfifPfP18ExtendedStatistics
        .type           _Z18compute_mad_kernelPKfifPfP18ExtendedStatistics,@function
        .size           _Z18compute_mad_kernelPKfifPfP18ExtendedStatistics,(.L_x_276 - _Z18compute_mad_kernelPKfifPfP18ExtendedStatistics)
        .other          _Z18compute_mad_kernelPKfifPfP18ExtendedStatistics,@"STO_CUDA_ENTRY STV_DEFAULT"
_Z18compute_mad_kernelPKfifPfP18ExtendedStatistics:
.text._Z18compute_mad_kernelPKfifPfP18ExtendedStatistics:
[----:B------:R-:W-:Y:S01]  /*0000*/  LDC R1, c[0x0][0x37c] ;  /* 0x0000df00ff017b82 */ /* 0x000fe20000000800 */
[----:B------:R-:W0:Y:S07]  /*0010*/  S2R R7, SR_TID.X ;  /* 0x0000000000077919 */ /* 0x000e2e0000002100 */
[----:B------:R-:W0:Y:S01]  /*0020*/  S2UR UR4, SR_CTAID.X ;  /* 0x00000000000479c3 */ /* 0x000e220000002500 */
[----:B------:R-:W1:Y:S01]  /*0030*/  LDCU UR9, c[0x0][0x388] ;  /* 0x00007100ff0977ac */ /* 0x000e620008000800 */
[----:B------:R-:W-:Y:S01]  /*0040*/  BSSY.RECONVERGENT B0, `(.L_x_130) ;  /* 0x0000010000007945 */ /* 0x000fe20003800200 */
[----:B------:R-:W2:Y:S05]  /*0050*/  LDCU.64 UR10, c[0x0][0x358] ;  /* 0x00006b00ff0a77ac */ /* 0x000eaa0008000a00 */
[----:B------:R-:W0:Y:S02]  /*0060*/  LDC R0, c[0x0][0x360] ;  /* 0x0000d800ff007b82 */ /* 0x000e240000000800 */
[----:B0-----:R-:W-:-:S05]  /*0070*/  IMAD R7, R0, UR4, R7 ;  /* 0x0000000400077c24 */ /* 0x001fca000f8e0207 */
[C---:B-1----:R-:W-:Y:S02]  /*0080*/  ISETP.GE.AND P0, PT, R7.reuse, UR9, PT ;  /* 0x0000000907007c0c */ /* 0x042fe4000bf06270 */
[----:B------:R-:W-:-:S11]  /*0090*/  ISETP.NE.AND P1, PT, R7, RZ, PT ;  /* 0x000000ff0700720c */ /* 0x000fd60003f25270 */
[----:B--2---:R-:W-:Y:S05]  /*00a0*/  @P0 BRA `(.L_x_131) ;  /* 0x0000000000240947 */ /* 0x004fea0003800000 */
[----:B------:R-:W0:Y:S01]  /*00b0*/  LDC.64 R2, c[0x0][0x380] ;  /* 0x0000e000ff027b82 */ /* 0x000e220000000a00 */
[----:B------:R-:W1:Y:S07]  /*00c0*/  LDCU UR4, c[0x0][0x38c] ;  /* 0x00007180ff0477ac */ /* 0x000e6e0008000800 */
[----:B------:R-:W2:Y:S01]  /*00d0*/  LDC.64 R4, c[0x0][0x390] ;  /* 0x0000e400ff047b82 */ /* 0x000ea20000000a00 */
[----:B0-----:R-:W-:-:S06]  /*00e0*/  IMAD.WIDE R2, R7, 0x4, R2 ;  /* 0x0000000407027825 */ /* 0x001fcc00078e0202 */
[----:B------:R-:W1:Y:S01]  /*00f0*/  LDG.E R2, desc[UR10][R2.64] ;  /* 0x0000000a02027981 */ /* 0x000e62000c1e1900 */
[----:B--2---:R-:W-:-:S04]  /*0100*/  IMAD.WIDE R4, R7, 0x4, R4 ;  /* 0x0000000407047825 */ /* 0x004fc800078e0204 */
[----:B-1----:R-:W-:-:S04]  /*0110*/  FADD R0, R2, -UR4 ;  /* 0x8000000402007e21 */ /* 0x002fc80008000000 */
[----:B------:R-:W-:-:S05]  /*0120*/  FADD R7, |R0|, -RZ ;  /* 0x800000ff00077221 */ /* 0x000fca0000000200 */
[----:B------:R0:W-:Y:S02]  /*0130*/  STG.E desc[UR10][R4.64], R7 ;  /* 0x0000000704007986 */ /* 0x0001e4000c10190a */
.L_x_131:
[----:B------:R-:W-:Y:S05]  /*0140*/  BSYNC.RECONVERGENT B0 ;  /* 0x0000000000007941 */ /* 0x000fea0003800200 */
.L_x_130:
[----:B------:R-:W-:Y:S06]  /*0150*/  BAR.SYNC.DEFER_BLOCKING 0x0 ;  /* 0x0000000000007b1d */ /* 0x000fec0000010000 */
[----:B------:R-:W-:Y:S05]  /*0160*/  @P1 EXIT ;  /* 0x000000000000194d */ /* 0x000fea0003800000 */
[----:B------:R-:W-:Y:S01]  /*0170*/  UISETP.GE.AND UP0, UPT, UR9, 0x1, UPT ;  /* 0x000000010900788c */ /* 0x000fe2000bf06270 */
[----:B0-----:R-:W-:-:S08]  /*0180*/  HFMA2 R5, -RZ, RZ, 0, 0 ;  /* 0x00000000ff057431 */ /* 0x001fd000000001ff */
[----:B------:R-:W-:Y:S05]  /*0190*/  BRA.U !UP0, `(.L_x_132) ;  /* 0x00000005089c7547 */ /* 0x000fea000b800000 */
[----:B------:R-:W-:Y:S01]  /*01a0*/  UISETP.GE.U32.AND UP1, UPT, UR9, 0x10, UPT ;  /* 0x000000100900788c */ /* 0x000fe2000bf26070 */
[----:B------:R-:W-:Y:S01]  /*01b0*/  IMAD.MOV.U32 R5, RZ, RZ, RZ ;  /* 0x000000ffff057224 */ /* 0x000fe200078e00ff */
[----:B------:R-:W-:Y:S01]  /*01c0*/  ULOP3.LUT UR6, UR9, 0xf, URZ, 0xc0, !UPT ;  /* 0x0000000f09067892 */ /* 0x000fe2000f8ec0ff */
[----:B------:R-:W-:-:S03]  /*01d0*/  MOV R0, RZ ;  /* 0x000000ff00007202 */ /* 0x000fc60000000f00 */
[----:B------:R-:W-:-:S03]  /*01e0*/  UISETP.NE.AND UP0, UPT, UR6, URZ, UPT ;  /* 0x000000ff0600728c */ /* 0x000fc6000bf05270 */
[----:B------:R-:W-:Y:S08]  /*01f0*/  BRA.U !UP1, `(.L_x_133) ;  /* 0x0000000109b87547 */ /* 0x000ff0000b800000 */
[----:B------:R-:W0:Y:S01]  /*0200*/  LDCU.64 UR4, c[0x0][0x390] ;  /* 0x00007200ff0477ac */ /* 0x000e220008000a00 */
[----:B------:R-:W-:Y:S01]  /*0210*/  IMAD.MOV.U32 R5, RZ, RZ, RZ ;  /* 0x000000ffff057224 */ /* 0x000fe200078e00ff */
[----:B------:R-:W-:-:S04]  /*0220*/  ULOP3.LUT UR7, UR9, 0x7ffffff0, URZ, 0xc0, !UPT ;  /* 0x7ffffff009077892 */ /* 0x000fc8000f8ec0ff */
[----:B------:R-:W-:Y:S02]  /*0230*/  UIADD3 UR8, UPT, UPT, -UR7, URZ, URZ ;  /* 0x000000ff07087290 */ /* 0x000fe4000fffe1ff */
[----:B------:R-:W-:Y:S01]  /*0240*/  MOV R0, UR7 ;  /* 0x0000000700007c02 */ /* 0x000fe20008000f00 */
[----:B0-----:R-:W-:-:S04]  /*0250*/  UIADD3 UR4, UP1, UPT, UR4, 0x20, URZ ;  /* 0x0000002004047890 */ /* 0x001fc8000ff3e0ff */
[----:B------:R-:W-:Y:S02]  /*0260*/  UIADD3.X UR5, UPT, UPT, URZ, UR5, URZ, UP1, !UPT ;  /* 0x00000005ff057290 */ /* 0x000fe40008ffe4ff */
[----:B------:R-:W-:-:S04]  /*0270*/  IMAD.U32 R2, RZ, RZ, UR4 ;  /* 0x00000004ff027e24 */ /* 0x000fc8000f8e00ff */
[----:B------:R-:W-:-:S07]  /*0280*/  MOV R3, UR5 ;  /* 0x0000000500037c02 */ /* 0x000fce0008000f00 */
.L_x_134:
        /* <DEDUP_REMOVED lines=18> */
[----:B0-----:R-:W-:-:S05]  /*03b0*/  IADD3 R2, P0, PT, R2, 0x40, RZ ;  /* 0x0000004002027810 */ /* 0x001fca0007f1e0ff */
[----:B------:R-:W-:Y:S02]  /*03c0*/  IMAD.X R3, RZ, RZ, R3, P0 ;  /* 0x000000ffff037224 */ /* 0x000fe400000e0603 */
        /* <DEDUP_REMOVED lines=17> */
.L_x_133:
        /* <DEDUP_REMOVED lines=15> */
[----:B------:R-:W-:Y:S01]  /*05d0*/  IADD3 R0, PT, PT, R0, 0x8, RZ ;  /* 0x0000000800007810 */ /* 0x000fe20007ffe0ff */
        /* <DEDUP_REMOVED lines=8> */
.L_x_135:
        /* <DEDUP_REMOVED lines=11> */
[----:B------:R-:W-:-:S02]  /*0710*/  VIADD R0, R0, 0x4 ;  /* 0x0000000400007836 */ /* 0x000fc40000000000 */
[----:B--2---:R-:W-:-:S04]  /*0720*/  FADD R4, R5, R4 ;  /* 0x0000000405047221 */ /* 0x004fc80000000000 */
[----:B---3--:R-:W-:-:S04]  /*0730*/  FADD R4, R4, R7 ;  /* 0x0000000704047221 */ /* 0x008fc80000000000 */
[----:B----4-:R-:W-:-:S04]  /*0740*/  FADD R4, R4, R9 ;  /* 0x0000000904047221 */ /* 0x010fc80000000000 */
[----:B-----5:R-:W-:-:S07]  /*0750*/  FADD R5, R4, R11 ;  /* 0x0000000b04057221 */ /* 0x020fce0000000000 */
.L_x_136:
[----:B------:R-:W-:Y:S05]  /*0760*/  BRA.U !UP1, `(.L_x_132) ;  /* 0x0000000109287547 */ /* 0x000fea000b800000 */
[----:B------:R-:W0:Y:S01]  /*0770*/  LDC.64 R2, c[0x0][0x390] ;  /* 0x0000e400ff027b82 */ /* 0x000e220000000a00 */
[----:B------:R-:W-:Y:S01]  /*0780*/  UIADD3 UR4, UPT, UPT, -UR4, URZ, URZ ;  /* 0x000000ff04047290 */ /* 0x000fe2000fffe1ff */
[----:B0-----:R-:W-:-:S11]  /*0790*/  IMAD.WIDE.U32 R2, R0, 0x4, R2 ;  /* 0x0000000400027825 */ /* 0x001fd600078e0002 */
.L_x_137:
[----:B------:R0:W2:Y:S01]  /*07a0*/  LDG.E R0, desc[UR10][R2.64] ;  /* 0x0000000a02007981 */ /* 0x0000a2000c1e1900 */
[----:B------:R-:W-:-:S04]  /*07b0*/  UIADD3 UR4, UPT, UPT, UR4, 0x1, URZ ;  /* 0x0000000104047890 */ /* 0x000fc8000fffe0ff */
[----:B------:R-:W-:Y:S01]  /*07c0*/  UISETP.NE.AND UP0, UPT, UR4, URZ, UPT ;  /* 0x000000ff0400728c */ /* 0x000fe2000bf05270 */
[----:B0-----:R-:W-:-:S04]  /*07d0*/  IADD3 R2, P0, PT, R2, 0x4, RZ ;  /* 0x0000000402027810 */ /* 0x001fc80007f1e0ff */
[----:B------:R-:W-:Y:S01]  /*07e0*/  IADD3.X R3, PT, PT, RZ, R3, RZ, P0, !PT ;  /* 0x00000003ff037210 */ /* 0x000fe200007fe4ff */
[----:B--2---:R-:W-:-:S03]  /*07f0*/  FADD R5, R0, R5 ;  /* 0x0000000500057221 */ /* 0x004fc60000000000 */
[----:B------:R-:W-:Y:S05]  /*0800*/  BRA.U UP0, `(.L_x_137) ;  /* 0xfffffffd00e47547 */ /* 0x000fea000b83ffff */
.L_x_132:
        /* <DEDUP_REMOVED lines=9> */
[----:B------:R-:W-:Y:S01]  /*08a0*/  IMAD.MOV.U32 R3, RZ, RZ, R5 ;  /* 0x000000ffff037224 */ /* 0x000fe200078e0005 */
[----:B------:R-:W-:-:S07]  /*08b0*/  MOV R2, 0x8d0 ;  /* 0x000008d000027802 */ /* 0x000fce0000000f00 */
[----:B------:R-:W-:Y:S05]  /*08c0*/  CALL.REL.NOINC `($__internal_6_$__cuda_sm3x_div_rn_noftz_f32_slowpath) ;  /* 0x0000000000107944 */ /* 0x000fea0003c00000 */
.L_x_138:
[----:B------:R-:W0:Y:S01]  /*08d0*/  LDC.64 R2, c[0x0][0x398] ;  /* 0x0000e600ff027b82 */ /* 0x000e220000000a00 */
[----:B------:R-:W-:-:S05]  /*08e0*/  FMUL R5, R0, 1.4825999736785888672 ;  /* 0x3fbdc5d600057820 */ /* 0x000fca0000400000 */
[----:B0-----:R-:W-:Y:S01]  /*08f0*/  STG.E desc[UR10][R2.64+0x2c], R5 ;  /* 0x00002c0502007986 */ /* 0x001fe2000c10190a */
[----:B------:R-:W-:Y:S05]  /*0900*/  EXIT ;  /* 0x000000000000794d */ /* 0x000fea0003800000 */
        .weak           $__internal_6_$__cuda_sm3x_div_rn_noftz_f32_slowpath
        .type           $__internal_6_$__cuda_sm3x_div_rn_noftz_f32_slowpath,@function
        .size           $__internal_6_$__cuda_sm3x_div_rn_noftz_f32_slowpath,(.L_x_276 - $__internal_6_$__cuda_sm3x_div_rn_noftz_f32_slowpath)
$__internal_6_$__cuda_sm3x_div_rn_noftz_f32_slowpath:
[----:B------:R-:W-:Y:S02]  /*0910*/  SHF.R.U32.HI R5, RZ, 0x17, R4 ;  /* 0x00000017ff057819 */ /* 0x000fe40000011604 */
[----:B------:R-:W-:Y:S02]  /*0920*/  SHF.R.U32.HI R0, RZ, 0x17, R3 ;  /* 0x00000017ff007819 */ /* 0x000fe40000011603 */
[----:B------:R-:W-:Y:S02]  /*0930*/  LOP3.LUT R5, R5, 0xff, RZ, 0xc0, !PT ;  /* 0x000000ff05057812 */ /* 0x000fe400078ec0ff */
[----:B------:R-:W-:Y:S02]  /*0940*/  LOP3.LUT R10, R0, 0xff, RZ, 0xc0, !PT ;  /* 0x000000ff000a7812 */ /* 0x000fe400078ec0ff */
[----:B------:R-:W-:-:S03]  /*0950*/  IADD3 R7, PT, PT, R5, -0x1, RZ ;  /* 0xffffffff05077810 */ /* 0x000fc60007ffe0ff */
[----:B------:R-:W-:Y:S01]  /*0960*/  VIADD R8, R10, 0xffffffff ;  /* 0xffffffff0a087836 */ /* 0x000fe20000000000 */
[----:B------:R-:W-:-:S04]  /*0970*/  ISETP.GT.U32.AND P0, PT, R7, 0xfd, PT ;  /* 0x000000fd0700780c */ /* 0x000fc80003f04070 */
[----:B------:R-:W-:-:S13]  /*0980*/  ISETP.GT.U32.OR P0, PT, R8, 0xfd, P0 ;  /* 0x000000fd0800780c */ /* 0x000fda0000704470 */
[----:B------:R-:W-:Y:S01]  /*0990*/  @!P0 MOV R6, RZ ;  /* 0x000000ff00068202 */ /* 0x000fe20000000f00 */
[----:B------:R-:W-:Y:S06]  /*09a0*/  @!P0 BRA `(.L_x_139) ;  /* 0x0000000000608947 */ /* 0x000fec0003800000 */
[----:B------:R-:W-:Y:S01]  /*09b0*/  FSETP.GTU.FTZ.AND P0, PT, |R3|, +INF , PT ;  /* 0x7f8000000300780b */ /* 0x000fe20003f1c200 */
[----:B------:R-:W-:Y:S01]  /*09c0*/  IMAD.MOV.U32 R0, RZ, RZ, R4 ;  /* 0x000000ffff007224 */ /* 0x000fe200078e0004 */
        /* <DEDUP_REMOVED lines=22> */
.L_x_139:
[----:B------:R-:W-:-:S05]  /*0b30*/  LEA R7, R5, 0xc0800000, 0x17 ;  /* 0xc080000005077811 */ /* 0x000fca00078eb8ff */
[----:B------:R-:W-:Y:S01]  /*0b40*/  IMAD.IADD R7, R4, 0x1, -R7 ;  /* 0x0000000104077824 */ /* 0x000fe200078e0a07 */
[----:B------:R-:W-:-:S03]  /*0b50*/  IADD3 R4, PT, PT, R10, -0x7f, RZ ;  /* 0xffffff810a047810 */ /* 0x000fc60007ffe0ff */
[----:B------:R-:W0:Y:S01]  /*0b60*/  MUFU.RCP R8, R7 ;  /* 0x0000000700087308 */ /* 0x000e220000001000 */
[----:B------:R-:W-:Y:S01]  /*0b70*/  FADD.FTZ R9, -R7, -RZ ;  /* 0x800000ff07097221 */ /* 0x000fe20000010100 */
[C---:B------:R-:W-:Y:S01]  /*0b80*/  IMAD R0, R4.reuse, -0x800000, R3 ;  /* 0xff80000004007824 */ /* 0x040fe200078e0203 */
[----:B------:R-:W-:-:S05]  /*0b90*/  IADD3 R5, PT, PT, R4, 0x7f, -R5 ;  /* 0x0000007f04057810 */ /* 0x000fca0007ffe805 */
        /* <DEDUP_REMOVED lines=10> */
[----:B------:R-:W-:-:S04]  /*0c40*/  IADD3 R6, PT, PT, R0, R5, RZ ;  /* 0x0000000500067210 */ /* 0x000fc80007ffe0ff */
[----:B------:R-:W-:-:S04]  /*0c50*/  IADD3 R0, PT, PT, R6, -0x1, RZ ;  /* 0xffffffff06007810 */ /* 0x000fc80007ffe0ff */
        /* <DEDUP_REMOVED lines=9> */
[-CC-:B------:R-:W-:Y:S01]  /*0cf0*/  FFMA.RZ R0, R10, R8.reuse, R11.reuse ;  /* 0x000000080a007223 */ /* 0x180fe2000000c00b */
[----:B------:R-:W-:Y:S02]  /*0d00*/  VIADD R7, R6, 0x20 ;  /* 0x0000002006077836 */ /* 0x000fe40000000000 */
[-CC-:B------:R-:W-:Y:S01]  /*0d10*/  FFMA.RM R5, R10, R8.reuse, R11.reuse ;  /* 0x000000080a057223 */ /* 0x180fe2000000400b */
        /* <DEDUP_REMOVED lines=15> */
[----:B------:R-:W-:-:S04]  /*0e10*/  LOP3.LUT R0, R0, R5, RZ, 0xc0, !PT ;  /* 0x0000000500007212 */ /* 0x000fc800078ec0ff */
[----:B------:R-:W-:-:S04]  /*0e20*/  IADD3 R0, PT, PT, R7, R0, RZ ;  /* 0x0000000007007210 */ /* 0x000fc80007ffe0ff */
[----:B------:R-:W-:Y:S01]  /*0e30*/  LOP3.LUT R3, R0, R3, RZ, 0xfc, !PT ;  /* 0x0000000300037212 */ /* 0x000fe200078efcff */
[----:B------:R-:W-:Y:S06]  /*0e40*/  BRA `(.L_x_146) ;  /* 0x0000000000347947 */ /* 0x000fec0003800000 */
.L_x_145:
[----:B------:R-:W-:-:S04]  /*0e50*/  LOP3.LUT R3, R3, 0x80000000, RZ, 0xc0, !PT ;  /* 0x8000000003037812 */ /* 0x000fc800078ec0ff */
[----:B------:R-:W-:Y:S01]  /*0e60*/  LOP3.LUT R3, R3, 0x7f800000, RZ, 0xfc, !PT ;  /* 0x7f80000003037812 */ /* 0x000fe200078efcff */
[----:B------:R-:W-:Y:S06]  /*0e70*/  BRA `(.L_x_146) ;  /* 0x0000000000287947 */ /* 0x000fec0003800000 */
.L_x_144:
[----:B------:R-:W-:Y:S01]  /*0e80*/  IMAD R3, R5, 0x800000, R3 ;  /* 0x0080000005037824 */ /* 0x000fe200078e0203 */
[----:B------:R-:W-:Y:S06]  /*0e90*/  BRA `(.L_x_146) ;  /* 0x0000000000207947 */ /* 0x000fec0003800000 */
.L_x_143:
[----:B------:R-:W-:-:S04]  /*0ea0*/  LOP3.LUT R3, R4, 0x80000000, R3, 0x48, !PT ;  /* 0x8000000004037812 */ /* 0x000fc800078e4803 */
[----:B------:R-:W-:Y:S01]  /*0eb0*/  LOP3.LUT R3, R3, 0x7f800000, RZ, 0xfc, !PT ;  /* 0x7f80000003037812 */ /* 0x000fe200078efcff */
[----:B------:R-:W-:Y:S06]  /*0ec0*/  BRA `(.L_x_146) ;  /* 0x0000000000147947 */ /* 0x000fec0003800000 */
.L_x_142:
[----:B------:R-:W-:Y:S01]  /*0ed0*/  LOP3.LUT R3, R4, 0x80000000, R3, 0x48, !PT ;  /* 0x8000000004037812 */ /* 0x000fe200078e4803 */
[----:B------:R-:W-:Y:S06]  /*0ee0*/  BRA `(.L_x_146) ;  /* 0x00000000000c7947 */ /* 0x000fec0003800000 */
.L_x_141:
[----:B------:R-:W0:Y:S01]  /*0ef0*/  MUFU.RSQ R3, -QNAN ;  /* 0xffc0000000037908 */ /* 0x000e220000001400 */
[----:B------:R-:W-:Y:S05]  /*0f00*/  BRA `(.L_x_146) ;  /* 0x0000000000047947 */ /* 0x000fea0003800000 */
.L_x_140:
[----:B------:R-:W-:-:S07]  /*0f10*/  FADD.FTZ R3, R3, R0 ;  /* 0x0000000003037221 */ /* 0x000fce0000010000 */
.L_x_146:
[----:B0-----:R-:W-:Y:S01]  /*0f20*/  MOV R0, R3 ;  /* 0x0000000300007202 */ /* 0x001fe20000000f00 */
[----:B------:R-:W-:-:S04]  /*0f30*/  HFMA2 R3, -RZ, RZ, 0, 0 ;  /* 0x00000000ff037431 */ /* 0x000fc800000001ff */
[----:B------:R-:W-:Y:S05]  /*0f40*/  RET.REL.NODEC R2 `(_Z18compute_mad_kernelPKfifPfP18ExtendedStatistics) ;  /* 0xfffffff0022c7950 */ /* 0x000fea0003c3ffff */
.L_x_147:
        /* <DEDUP_REMOVED lines=11> */
.L_x_276:


//--------------------- .text._Z23finalize_moments_kernelP18ExtendedStatisticsi --------------------------
	.section	.text._Z23finalize_moments_kernelP18ExtendedStatisticsi,"ax",@progbits
	.align	128
        .global         _Z23finalize_moments_kernelP18ExtendedStatisticsi
        .type           _Z23finalize_moments_kernelP18ExtendedStatisticsi,@function
        .size           _Z23finalize_moments_kernelP18ExtendedStatisticsi,(.L_x_277 - _Z23finalize_moments_kernelP18ExtendedStatisticsi)
        .other          _Z23finalize_moments_kernelP18ExtendedStatisticsi,@"STO_CUDA_ENTRY STV_DEFAULT"
_Z23finalize_moments_kernelP18ExtendedStatisticsi:
.text._Z23finalize_moments_kernelP18ExtendedStatisticsi:
[----:B------:R-:W-:Y:S01]  /*0000*/  LDC R1, c[0x0][0x37c] ;  /* 0x0000df00ff017b82 */ /* 0x000fe20000000800 */
[----:B------:R-:W0:Y:S07]  /*0010*/  S2R R0, SR_TID.X ;  /* 0x0000000000007919 */ /* 0x000e2e0000002100 */
[----:B------:R-:W0:Y:S02]  /*0020*/  S2UR UR4, SR_CTAID.X ;  /* 0x00000000000479c3 */ /* 0x000e240000002500 */
[----:B0-----:R-:W-:-:S13]  /*0030*/  LOP3.LUT P0, RZ, R0, UR4, RZ, 0xfc, !PT ;  /* 0x0000000400ff7c12 */ /* 0x001fda000f80fcff */
[----:B------:R-:W-:Y:S05]  /*0040*/  @P0 EXIT ;  /* 0x000000000000094d */ /* 0x000fea0003800000 */
[----:B------:R-:W0:Y:S01]  /*0050*/  LDC.64 R4, c[0x0][0x380] ;  /* 0x0000e000ff047b82 */ /* 0x000e220000000a00 */
[----:B------:R-:W0:Y:S01]  /*0060*/  LDCU.64 UR4, c[0x0][0x358] ;  /* 0x00006b00ff0477ac */ /* 0x000e220008000a00 */
[----:B------:R-:W1:Y:S01]  /*0070*/  LDCU UR6, c[0x0][0x388] ;  /* 0x00007100ff0677ac */ /* 0x000e620008000800 */
[----:B0-----:R-:W2:Y:S01]  /*0080*/  LDG.E R0, desc[UR4][R4.64+0x24] ;  /* 0x0000240404007981 */ /* 0x001ea2000c1e1900 */
[----:B-1----:R-:W-:-:S04]  /*0090*/  I2FP.F32.S32 R3, UR6 ;  /* 0x0000000600037c45 */ /* 0x002fc80008201400 */
[----:B------:R-:W0:Y:S02]  /*00a0*/  MUFU.RCP R2, R3 ;  /* 0x0000000300027308 */ /* 0x000e240000001000 */
[----:B0-----:R-:W-:-:S04]  /*00b0*/  FFMA R7, -R3, R2, 1 ;  /* 0x3f80000003077423 */ /* 0x001fc80000000102 */
[----:B------:R-:W-:Y:S02]  /*00c0*/  FFMA R7, R2, R7, R2 ;  /* 0x0000000702077223 */ /* 0x000fe40000000002 */
[----:B--2---:R-:W0:Y:S02]  /*00d0*/  FCHK P0, R0, R3 ;  /* 0x0000000300007302 */ /* 0x004e240000000000 */
[----:B------:R-:W-:-:S04]  /*00e0*/  FFMA R2, R0, R7, RZ ;  /* 0x0000000700027223 */ /* 0x000fc800000000ff */
[----:B------:R-:W-:-:S04]  /*00f0*/  FFMA R6, -R3, R2, R0 ;  /* 0x0000000203067223 */ /* 0x000fc80000000100 */
[----:B------:R-:W-:Y:S01]  /*0100*/  FFMA R7, R7, R6, R2 ;  /* 0x0000000607077223 */ /* 0x000fe20000000002 */
[----:B0-----:R-:W-:Y:S06]  /*0110*/  @!P0 BRA `(.L_x_148) ;  /* 0x00000000000c8947 */ /* 0x001fec0003800000 */
[----:B------:R-:W-:-:S07]  /*0120*/  MOV R2, 0x140 ;  /* 0x0000014000027802 */ /* 0x000fce0000000f00 */
[----:B------:R-:W-:Y:S05]  /*0130*/  CALL.REL.NOINC `($__internal_7_$__cuda_sm3x_div_rn_noftz_f32_slowpath) ;  /* 0x00000000004c7944 */ /* 0x000fea0003c00000 */
[----:B------:R-:W-:-:S07]  /*0140*/  IMAD.MOV.U32 R7, RZ, RZ, R0 ;  /* 0x000000ffff077224 */ /* 0x000fce00078e0000 */
.L_x_148:
[----:B------:R-:W0:Y:S02]  /*0150*/  LDC.64 R4, c[0x0][0x380] ;  /* 0x0000e000ff047b82 */ /* 0x000e240000000a00 */
[----:B0-----:R-:W2:Y:S01]  /*0160*/  LDG.E R2, desc[UR4][R4.64+0x28] ;  /* 0x0000280404027981 */ /* 0x001ea2000c1e1900 */
[----:B------:R-:W0:Y:S03]  /*0170*/  MUFU.RCP R0, R3 ;  /* 0x0000000300007308 */ /* 0x000e260000001000 */
[----:B------:R1:W-:Y:S01]  /*0180*/  STG.E desc[UR4][R4.64+0x24], R7 ;  /* 0x0000240704007986 */ /* 0x0003e2000c101904 */
[----:B0-----:R-:W-:-:S04]  /*0190*/  FFMA R9, -R3, R0, 1 ;  /* 0x3f80000003097423 */ /* 0x001fc80000000100 */
[----:B------:R-:W-:Y:S01]  /*01a0*/  FFMA R0, R0, R9, R0 ;  /* 0x0000000900007223 */ /* 0x000fe20000000000 */
[----:B--2---:R-:W0:Y:S03]  /*01b0*/  FCHK P0, R2, R3 ;  /* 0x0000000302007302 */ /* 0x004e260000000000 */
[----:B------:R-:W-:-:S04]  /*01c0*/  FFMA R9, R0, R2, RZ ;  /* 0x0000000200097223 */ /* 0x000fc800000000ff */
[----:B------:R-:W-:-:S04]  /*01d0*/  FFMA R6, -R3, R9, R2 ;  /* 0x0000000903067223 */ /* 0x000fc80000000102 */
[----:B------:R-:W-:Y:S01]  /*01e0*/  FFMA R0, R0, R6, R9 ;  /* 0x0000000600007223 */ /* 0x000fe20000000009 */
[----:B01----:R-:W-:Y:S06]  /*01f0*/  @!P0 BRA `(.L_x_149) ;  /* 0x00000000000c8947 */ /* 0x003fec0003800000 */
[----:B------:R-:W-:Y:S01]  /*0200*/  IMAD.MOV.U32 R0, RZ, RZ, R2 ;  /* 0x000000ffff007224 */ /* 0x000fe200078e0002 */
[----:B------:R-:W-:-:S07]  /*0210*/  MOV R2, 0x230 ;  /* 0x0000023000027802 */ /* 0x000fce0000000f00 */
[----:B------:R-:W-:Y:S05]  /*0220*/  CALL.REL.NOINC `($__internal_7_$__cuda_sm3x_div_rn_noftz_f32_slowpath) ;  /* 0x0000000000107944 */ /* 0x000fea0003c00000 */
.L_x_149:
[----:B------:R-:W0:Y:S01]  /*0230*/  LDC.64 R2, c[0x0][0x380] ;  /* 0x0000e000ff027b82 */ /* 0x000e220000000a00 */
[----:B------:R-:W-:-:S05]  /*0240*/  FADD R5, R0, -3 ;  /* 0xc040000000057421 */ /* 0x000fca0000000000 */
[----:B0-----:R-:W-:Y:S01]  /*0250*/  STG.E desc[UR4][R2.64+0x28], R5 ;  /* 0x0000280502007986 */ /* 0x001fe2000c101904 */
[----:B------:R-:W-:Y:S05]  /*0260*/  EXIT ;  /* 0x000000000000794d */ /* 0x000fea0003800000 */
        .weak           $__internal_7_$__cuda_sm3x_div_rn_noftz_f32_slowpath
        .type           $__internal_7_$__cuda_sm3x_div_rn_noftz_f32_slowpath,@function
        .size           $__internal_7_$__cuda_sm3x_div_rn_noftz_f32_slowpath,(.L_x_277 - $__internal_7_$__cuda_sm3x_div_rn_noftz_f32_slowpath)
$__internal_7_$__cuda_sm3x_div_rn_noftz_f32_slowpath:
[--C-:B------:R-:W-:Y:S02]  /*0270*/  SHF.R.U32.HI R5, RZ, 0x17, R3.reuse ;  /* 0x00000017ff057819 */ /* 0x100fe40000011603 */
[----:B------:R-:W-:Y:S02]  /*0280*/  SHF.R.U32.HI R4, RZ, 0x17, R0 ;  /* 0x00000017ff047819 */ /* 0x000fe40000011600 */
[----:B------:R-:W-:Y:S01]  /*0290*/  LOP3.LUT R10, R5, 0xff, RZ, 0xc0, !PT ;  /* 0x000000ff050a7812 */ /* 0x000fe200078ec0ff */
[----:B------:R-:W-:Y:S01]  /*02a0*/  IMAD.MOV.U32 R5, RZ, RZ, R3 ;  /* 0x000000ffff057224 */ /* 0x000fe200078e0003 */
[----:B------:R-:W-:-:S03]  /*02b0*/  LOP3.LUT R8, R4, 0xff, RZ, 0xc0, !PT ;  /* 0x000000ff04087812 */ /* 0x000fc600078ec0ff */
[----:B------:R-:W-:Y:S02]  /*02c0*/  VIADD R7, R10, 0xffffffff ;  /* 0xffffffff0a077836 */ /* 0x000fe40000000000 */
[----:B------:R-:W-:-:S03]  /*02d0*/  VIADD R6, R8, 0xffffffff ;  /* 0xffffffff08067836 */ /* 0x000fc60000000000 */
        /* <DEDUP_REMOVED lines=25> */
[----:B------:R-:W-:Y:S02]  /*0470*/  @!P1 FFMA R5, R3, 1.84467440737095516160e+19, RZ ;  /* 0x5f80000003059823 */ /* 0x000fe400000000ff */
[----:B------:R-:W-:-:S07]  /*0480*/  @!P1 VIADD R4, R4, 0x40 ;  /* 0x0000004004049836 */ /* 0x000fce0000000000 */
.L_x_150:
[----:B------:R-:W-:-:S05]  /*0490*/  LEA R6, R10, 0xc0800000, 0x17 ;  /* 0xc08000000a067811 */ /* 0x000fca00078eb8ff */
[----:B------:R-:W-:Y:S02]  /*04a0*/  IMAD.IADD R6, R5, 0x1, -R6 ;  /* 0x0000000105067824 */ /* 0x000fe400078e0a06 */
[----:B------:R-:W-:Y:S02]  /*04b0*/  VIADD R5, R8, 0xffffff81 ;  /* 0xffffff8108057836 */ /* 0x000fe40000000000 */
        /* <DEDUP_REMOVED lines=27> */
[-CC-:B------:R-:W-:Y:S01]  /*0670*/  FFMA.RM R5, R12, R8.reuse, R11.reuse ;  /* 0x000000080c057223 */ /* 0x180fe2000000400b */
[C---:B------:R-:W-:Y:S02]  /*0680*/  ISETP.NE.AND P2, PT, R9.reuse, RZ, PT ;  /* 0x000000ff0900720c */ /* 0x040fe40003f45270 */
[----:B------:R-:W-:Y:S01]  /*0690*/  LOP3.LUT R6, R4, 0x7fffff, RZ, 0xc0, !PT ;  /* 0x007fffff04067812 */ /* 0x000fe200078ec0ff */
[----:B------:R-:W-:Y:S01]  /*06a0*/  FFMA.RP R4, R12, R8, R11 ;  /* 0x000000080c047223 */ /* 0x000fe2000000800b */
[----:B------:R-:W-:Y:S01]  /*06b0*/  IMAD.MOV R8, RZ, RZ, -R9 ;  /* 0x000000ffff087224 */ /* 0x000fe200078e0a09 */
[----:B------:R-:W-:Y:S02]  /*06c0*/  ISETP.NE.AND P1, PT, R9, RZ, PT ;  /* 0x000000ff0900720c */ /* 0x000fe40003f25270 */
        /* <DEDUP_REMOVED lines=14> */
.L_x_156:
[----:B------:R-:W-:-:S04]  /*07b0*/  LOP3.LUT R0, R0, 0x80000000, RZ, 0xc0, !PT ;  /* 0x8000000000007812 */ /* 0x000fc800078ec0ff */
[----:B------:R-:W-:Y:S01]  /*07c0*/  LOP3.LUT R0, R0, 0x7f800000, RZ, 0xfc, !PT ;  /* 0x7f80000000007812 */ /* 0x000fe200078efcff */
[----:B------:R-:W-:Y:S06]  /*07d0*/  BRA `(.L_x_157) ;  /* 0x0000000000287947 */ /* 0x000fec0003800000 */
.L_x_155:
[----:B------:R-:W-:Y:S01]  /*07e0*/  IMAD R0, R7, 0x800000, R0 ;  /* 0x0080000007007824 */ /* 0x000fe200078e0200 */
[----:B------:R-:W-:Y:S06]  /*07f0*/  BRA `(.L_x_157) ;  /* 0x0000000000207947 */ /* 0x000fec0003800000 */
.L_x_154:
[----:B------:R-:W-:-:S04]  /*0800*/  LOP3.LUT R0, R5, 0x80000000, R0, 0x48, !PT ;  /* 0x8000000005007812 */ /* 0x000fc800078e4800 */
[----:B------:R-:W-:Y:S01]  /*0810*/  LOP3.LUT R0, R0, 0x7f800000, RZ, 0xfc, !PT ;  /* 0x7f80000000007812 */ /* 0x000fe200078efcff */
[----:B------:R-:W-:Y:S06]  /*0820*/  BRA `(.L_x_157) ;  /* 0x0000000000147947 */ /* 0x000fec0003800000 */
.L_x_153:
[----:B------:R-:W-:Y:S01]  /*0830*/  LOP3.LUT R0, R5, 0x80000000, R0, 0x48, !PT ;  /* 0x8000000005007812 */ /* 0x000fe200078e4800 */
[----:B------:R-:W-:Y:S06]  /*0840*/  BRA `(.L_x_157) ;  /* 0x00000000000c7947 */ /* 0x000fec0003800000 */
.L_x_152:
[----:B------:R-:W0:Y:S01]  /*0850*/  MUFU.RSQ R0, -QNAN ;  /* 0xffc0000000007908 */ /* 0x000e220000001400 */
[----:B------:R-:W-:Y:S05]  /*0860*/  BRA `(.L_x_157) ;  /* 0x0000000000047947 */ /* 0x000fea0003800000 */
.L_x_151:
[----:B------:R-:W-:-:S07]  /*0870*/  FADD.FTZ R0, R0, R3 ;  /* 0x0000000300007221 */ /* 0x000fce0000010000 */
.L_x_157:
[----:B------:R-:W-:Y:S02]  /*0880*/  IMAD.MOV.U32 R4, RZ, RZ, R2 ;  /* 0x000000ffff047224 */ /* 0x000fe400078e0002 */
[----:B------:R-:W-:-:S04]  /*0890*/  IMAD.MOV.U32 R5, RZ, RZ, 0x0 ;  /* 0x00000000ff057424 */ /* 0x000fc800078e00ff */
[----:B0-----:R-:W-:Y:S05]  /*08a0*/  RET.REL.NODEC R4 `(_Z23finalize_moments_kernelP18ExtendedStatisticsi) ;  /* 0xfffffff404d47950 */ /* 0x001fea0003c3ffff */
.L_x_158:
        /* <DEDUP_REMOVED lines=13> */
.L_x_277:


//--------------------- .text._Z22compute_moments_kernelPKfiffP18ExtendedStatistics --------------------------
	.section	.text._Z22compute_moments_kernelPKfiffP18ExtendedStatistics,"ax",@progbits
	.align	128
        .global         _Z22compute_moments_kernelPKfiffP18ExtendedStatistics
        .type           _Z22compute_moments_kernelPKfiffP18ExtendedStatistics,@function
        .size           _Z22compute_moments_kernelPKfiffP18ExtendedStatistics,(.L_x_278 - _Z22compute_moments_kernelPKfiffP18ExtendedStatistics)
        .other          _Z22compute_moments_kernelPKfiffP18ExtendedStatistics,@"STO_CUDA_ENTRY STV_DEFAULT"
_Z22compute_moments_kernelPKfiffP18ExtendedStatistics:
.text._Z22compute_moments_kernelPKfiffP18ExtendedStatistics:
[----:B------:R-:W-:Y:S01]  /*0000*/  LDC R1, c[0x0][0x37c] ;  /* 0x0000df00ff017b82 */ /* 0x000fe20000000800 */
[----:B------:R-:W0:Y:S07]  /*0010*/  S2R R9, SR_TID.X ;  /* 0x0000000000097919 */ /* 0x000e2e0000002100 */
[----:B------:R-:W1:Y:S01]  /*0020*/  S2UR UR6, SR_CgaCtaId ;  /* 0x00000000000679c3 */ /* 0x000e620000008800 */
[----:B------:R-:W-:Y:S01]  /*0030*/  UMOV UR4, 0x400 ;  /* 0x0000040000047882 */ /* 0x000fe20000000000 */
[----:B------:R-:W2:Y:S01]  /*0040*/  LDCU UR7, c[0x0][0x360] ;  /* 0x00006c00ff0777ac */ /* 0x000ea20008000800 */
[----:B------:R-:W3:Y:S01]  /*0050*/  S2R R4, SR_CTAID.X ;  /* 0x0000000000047919 */ /* 0x000ee20000002500 */
[----:B------:R-:W-:Y:S01]  /*0060*/  BSSY.RECONVERGENT B0, `(.L_x_159) ;  /* 0x00000a5000007945 */ /* 0x000fe20003800200 */
[----:B------:R-:W-:-:S03]  /*0070*/  UIADD3 UR5, UPT, UPT, UR4, 0x400, URZ ;  /* 0x0000040004057890 */ /* 0x000fc6000fffe0ff */
[----:B------:R-:W4:Y:S01]  /*0080*/  LDC R5, c[0x0][0x370] ;  /* 0x0000dc00ff057b82 */ /* 0x000f220000000800 */
[----:B------:R-:W0:Y:S01]  /*0090*/  LDCU.64 UR8, c[0x0][0x358] ;  /* 0x00006b00ff0877ac */ /* 0x000e220008000a00 */
[----:B------:R-:W0:Y:S01]  /*00a0*/  LDCU UR10, c[0x0][0x388] ;  /* 0x00007100ff0a77ac */ /* 0x000e220008000800 */
[----:B--2---:R-:W-:Y:S01]  /*00b0*/  IMAD.U32 R6, RZ, RZ, UR7 ;  /* 0x00000007ff067e24 */ /* 0x004fe2000f8e00ff */
[----:B-1----:R-:W-:Y:S02]  /*00c0*/  ULEA UR4, UR6, UR4, 0x18 ;  /* 0x0000000406047291 */ /* 0x002fe4000f8ec0ff */
[----:B------:R-:W-:Y:S01]  /*00d0*/  ULEA UR5, UR6, UR5, 0x18 ;  /* 0x0000000506057291 */ /* 0x000fe2000f8ec0ff */
[----:B------:R-:W1:Y:S03]  /*00e0*/  LDCU UR6, c[0x0][0x388] ;  /* 0x00007100ff0677ac */ /* 0x000e660008000800 */
[----:B0-----:R-:W-:Y:S01]  /*00f0*/  LEA R8, R9, UR4, 0x2 ;  /* 0x0000000409087c11 */ /* 0x001fe2000f8e10ff */
[----:B----4-:R-:W-:Y:S01]  /*0100*/  IMAD R5, R5, UR7, RZ ;  /* 0x0000000705057c24 */ /* 0x010fe2000f8e02ff */
[----:B------:R-:W-:Y:S01]  /*0110*/  LEA R7, R9, UR5, 0x2 ;  /* 0x0000000509077c11 */ /* 0x000fe2000f8e10ff */
[----:B---3--:R-:W-:-:S02]  /*0120*/  IMAD R4, R4, UR7, R9 ;  /* 0x0000000704047c24 */ /* 0x008fc4000f8e0209 */
[----:B------:R0:W-:Y:S01]  /*0130*/  STS [R8], RZ ;  /* 0x000000ff08007388 */ /* 0x0001e20000000800 */
[----:B------:R-:W2:Y:S03]  /*0140*/  LDCU UR4, c[0x0][0x38c] ;  /* 0x00007180ff0477ac */ /* 0x000ea60008000800 */
[----:B------:R0:W-:Y:S01]  /*0150*/  STS [R7], RZ ;  /* 0x000000ff07007388 */ /* 0x0001e20000000800 */
[----:B------:R-:W3:Y:S01]  /*0160*/  LDCU UR5, c[0x0][0x38c] ;  /* 0x00007180ff0577ac */ /* 0x000ee20008000800 */
[----:B-1----:R-:W-:-:S13]  /*0170*/  ISETP.GE.AND P0, PT, R4, UR6, PT ;  /* 0x0000000604007c0c */ /* 0x002fda000bf06270 */
[----:B0-2---:R-:W-:Y:S05]  /*0180*/  @P0 BRA `(.L_x_160) ;  /* 0x0000000800480947 */ /* 0x005fea0003800000 */
[----:B------:R-:W0:Y:S01]  /*0190*/  I2F.U32.RP R10, R5 ;  /* 0x00000005000a7306 */ /* 0x000e220000209000 */
[C---:B------:R-:W-:Y:S01]  /*01a0*/  IADD3 R0, PT, PT, R5.reuse, R4, RZ ;  /* 0x0000000405007210 */ /* 0x040fe20007ffe0ff */
[----:B------:R-:W-:Y:S01]  /*01b0*/  IMAD.MOV R13, RZ, RZ, -R5 ;  /* 0x000000ffff0d7224 */ /* 0x000fe200078e0a05 */
[----:B------:R-:W-:Y:S01]  /*01c0*/  ISETP.NE.U32.AND P2, PT, R5, RZ, PT ;  /* 0x000000ff0500720c */ /* 0x000fe20003f45070 */
[----:B------:R-:W-:Y:S01]  /*01d0*/  BSSY.RECONVERGENT B1, `(.L_x_161) ;  /* 0x0000037000017945 */ /* 0x000fe20003800200 */
[C---:B------:R-:W-:Y:S01]  /*01e0*/  ISETP.GE.AND P0, PT, R0.reuse, UR6, PT ;  /* 0x0000000600007c0c */ /* 0x040fe2000bf06270 */
[----:B------:R-:W-:Y:S01]  /*01f0*/  HFMA2 R19, -RZ, RZ, 0, 0 ;  /* 0x00000000ff137431 */ /* 0x000fe200000001ff */
[----:B------:R-:W-:Y:S01]  /*0200*/  VIMNMX R11, PT, PT, R0, UR6, !PT ;  /* 0x00000006000b7c48 */ /* 0x000fe2000ffe0100 */
[----:B------:R-:W-:Y:S01]  /*0210*/  IMAD.MOV.U32 R24, RZ, RZ, RZ ;  /* 0x000000ffff187224 */ /* 0x000fe200078e00ff */
[----:B------:R-:W-:-:S04]  /*0220*/  SEL R16, RZ, 0x1, P0 ;  /* 0x00000001ff107807 */ /* 0x000fc80000000000 */
[----:B------:R-:W-:Y:S01]  /*0230*/  IADD3 R0, PT, PT, R11, -R0, -R16 ;  /* 0x800000000b007210 */ /* 0x000fe20007ffe810 */
[----:B0-----:R-:W0:Y:S02]  /*0240*/  MUFU.RCP R10, R10 ;  /* 0x0000000a000a7308 */ /* 0x001e240000001000 */
[----:B0-----:R-:W-:-:S06]  /*0250*/  IADD3 R2, PT, PT, R10, 0xffffffe, RZ ;  /* 0x0ffffffe0a027810 */ /* 0x001fcc0007ffe0ff */
[----:B------:R0:W1:Y:S02]  /*0260*/  F2I.FTZ.U32.TRUNC.NTZ R3, R2 ;  /* 0x0000000200037305 */ /* 0x000064000021f000 */
[----:B0-----:R-:W-:Y:S02]  /*0270*/  IMAD.MOV.U32 R2, RZ, RZ, RZ ;  /* 0x000000ffff027224 */ /* 0x001fe400078e00ff */
[----:B-1----:R-:W-:-:S04]  /*0280*/  IMAD R13, R13, R3, RZ ;  /* 0x000000030d0d7224 */ /* 0x002fc800078e02ff */
[----:B------:R-:W-:-:S06]  /*0290*/  IMAD.HI.U32 R3, R3, R13, R2 ;  /* 0x0000000d03037227 */ /* 0x000fcc00078e0002 */
[----:B------:R-:W-:-:S05]  /*02a0*/  IMAD.HI.U32 R3, R3, R0, RZ ;  /* 0x0000000003037227 */ /* 0x000fca00078e00ff */
[----:B------:R-:W-:-:S05]  /*02b0*/  IADD3 R2, PT, PT, -R3, RZ, RZ ;  /* 0x000000ff03027210 */ /* 0x000fca0007ffe1ff */
[----:B------:R-:W-:-:S05]  /*02c0*/  IMAD R0, R5, R2, R0 ;  /* 0x0000000205007224 */ /* 0x000fca00078e0200 */
[----:B------:R-:W-:-:S13]  /*02d0*/  ISETP.GE.U32.AND P0, PT, R0, R5, PT ;  /* 0x000000050000720c */ /* 0x000fda0003f06070 */
[----:B------:R-:W-:Y:S01]  /*02e0*/  @P0 IMAD.IADD R0, R0, 0x1, -R5 ;  /* 0x0000000100000824 */ /* 0x000fe200078e0a05 */
[----:B------:R-:W-:-:S04]  /*02f0*/  @P0 IADD3 R3, PT, PT, R3, 0x1, RZ ;  /* 0x0000000103030810 */ /* 0x000fc80007ffe0ff */
[-C--:B------:R-:W-:Y:S02]  /*0300*/  ISETP.GE.U32.AND P1, PT, R0, R5.reuse, PT ;  /* 0x000000050000720c */ /* 0x080fe40003f26070 */
[----:B------:R-:W0:Y:S11]  /*0310*/  LDC R0, c[0x0][0x390] ;  /* 0x0000e400ff007b82 */ /* 0x000e360000000800 */
[----:B------:R-:W-:Y:S01]  /*0320*/  @P1 VIADD R3, R3, 0x1 ;  /* 0x0000000103031836 */ /* 0x000fe20000000000 */
[----:B------:R-:W-:-:S04]  /*0330*/  @!P2 LOP3.LUT R3, RZ, R5, RZ, 0x33, !PT ;  /* 0x00000005ff03a212 */ /* 0x000fc800078e33ff */
[----:B------:R-:W-:-:S04]  /*0340*/  IADD3 R16, PT, PT, R16, R3, RZ ;  /* 0x0000000310107210 */ /* 0x000fc80007ffe0ff */
[----:B------:R-:W-:-:S04]  /*0350*/  LOP3.LUT R2, R16, 0x3, RZ, 0xc0, !PT ;  /* 0x0000000310027812 */ /* 0x000fc800078ec0ff */
[----:B------:R-:W-:-:S13]  /*0360*/  ISETP.NE.AND P0, PT, R2, 0x3, PT ;  /* 0x000000030200780c */ /* 0x000fda0003f05270 */
[----:B------:R-:W-:Y:S05]  /*0370*/  @!P0 BRA `(.L_x_162) ;  /* 0x0000000000708947 */ /* 0x000fea0003800000 */
[----:B------:R-:W1:Y:S01]  /*0380*/  LDC R3, c[0x0][0x390] ;  /* 0x0000e400ff037b82 */ /* 0x000e620000000800 */
[----:B------:R-:W-:Y:S01]  /*0390*/  VIADD R2, R16, 0x1 ;  /* 0x0000000110027836 */ /* 0x000fe20000000000 */
[----:B------:R-:W-:-:S04]  /*03a0*/  MOV R24, RZ ;  /* 0x000000ff00187202 */ /* 0x000fc80000000f00 */
[----:B------:R-:W-:Y:S02]  /*03b0*/  LOP3.LUT R2, R2, 0x3, RZ, 0xc0, !PT ;  /* 0x0000000302027812 */ /* 0x000fe400078ec0ff */
[----:B------:R-:W2:Y:S03]  /*03c0*/  LDC.64 R26, c[0x0][0x380] ;  /* 0x0000e000ff1a7b82 */ /* 0x000ea60000000a00 */
[----:B------:R-:W-:-:S07]  /*03d0*/  IMAD.MOV R14, RZ, RZ, -R2 ;  /* 0x000000ffff0e7224 */ /* 0x000fce00078e0a02 */
.L_x_165:
[----:B--2---:R-:W-:-:S06]  /*03e0*/  IMAD.WIDE R10, R4, 0x4, R26 ;  /* 0x00000004040a7825 */ /* 0x004fcc00078e021a */
[----:B------:R-:W2:Y:S01]  /*03f0*/  LDG.E R10, desc[UR8][R10.64] ;  /* 0x000000080a0a7981 */ /* 0x000ea2000c1e1900 */
[----:B-1----:R-:W1:Y:S01]  /*0400*/  MUFU.RCP R2, R3 ;  /* 0x0000000300027308 */ /* 0x002e620000001000 */
[----:B------:R-:W-:Y:S01]  /*0410*/  IADD3 R14, PT, PT, R14, 0x1, RZ ;  /* 0x000000010e0e7810 */ /* 0x000fe20007ffe0ff */
[----:B------:R-:W-:Y:S03]  /*0420*/  BSSY.RECONVERGENT B2, `(.L_x_163) ;  /* 0x000000c000027945 */ /* 0x000fe60003800200 */
[----:B------:R-:W-:Y:S01]  /*0430*/  ISETP.NE.AND P2, PT, R14, RZ, PT ;  /* 0x000000ff0e00720c */ /* 0x000fe20003f45270 */
[----:B-1----:R-:W-:-:S04]  /*0440*/  FFMA R13, R2, -R3, 1 ;  /* 0x3f800000020d7423 */ /* 0x002fc80000000803 */
[----:B------:R-:W-:Y:S01]  /*0450*/  FFMA R2, R2, R13, R2 ;  /* 0x0000000d02027223 */ /* 0x000fe20000000002 */
[----:B--2---:R-:W-:-:S04]  /*0460*/  FADD R23, R10, -UR4 ;  /* 0x800000040a177e21 */ /* 0x004fc80008000000 */
[----:B------:R-:W1:Y:S01]  /*0470*/  FCHK P0, R23, R3 ;  /* 0x0000000317007302 */ /* 0x000e620000000000 */
[----:B------:R-:W-:-:S04]  /*0480*/  FFMA R12, R23, R2, RZ ;  /* 0x00000002170c7223 */ /* 0x000fc800000000ff */
[----:B------:R-:W-:-:S04]  /*0490*/  FFMA R13, R12, -R3, R23 ;  /* 0x800000030c0d7223 */ /* 0x000fc80000000017 */
[----:B------:R-:W-:Y:S01]  /*04a0*/  FFMA R2, R2, R13, R12 ;  /* 0x0000000d02027223 */ /* 0x000fe2000000000c */
[----:B-1----:R-:W-:Y:S06]  /*04b0*/  @!P0 BRA `(.L_x_164) ;  /* 0x0000000000088947 */ /* 0x002fec0003800000 */
[----:B------:R-:W-:-:S07]  /*04c0*/  MOV R10, 0x4e0 ;  /* 0x000004e0000a7802 */ /* 0x000fce0000000f00 */
[----:B0--3--:R-:W-:Y:S05]  /*04d0*/  CALL.REL.NOINC `($__internal_8_$__cuda_sm3x_div_rn_noftz_f32_slowpath) ;  /* 0x00000008000c7944 */ /* 0x009fea0003c00000 */
.L_x_164:
[----:B---3--:R-:W-:Y:S05]  /*04e0*/  BSYNC.RECONVERGENT B2 ;  /* 0x0000000000027941 */ /* 0x008fea0003800200 */
.L_x_163:
[----:B------:R-:W-:Y:S01]  /*04f0*/  FMUL R11, R2, R2 ;  /* 0x00000002020b7220 */ /* 0x000fe20000400000 */
[----:B------:R-:W-:-:S03]  /*0500*/  IMAD.IADD R4, R5, 0x1, R4 ;  /* 0x0000000105047824 */ /* 0x000fc600078e0204 */
[C---:B------:R-:W-:Y:S01]  /*0510*/  FFMA R19, R11.reuse, R2, R19 ;  /* 0x000000020b137223 */ /* 0x040fe20000000013 */
[----:B------:R-:W-:Y:S01]  /*0520*/  FFMA R24, R11, R11, R24 ;  /* 0x0000000b0b187223 */ /* 0x000fe20000000018 */
[----:B------:R-:W-:Y:S06]  /*0530*/  @P2 BRA `(.L_x_165) ;  /* 0xfffffffc00a82947 */ /* 0x000fec000383ffff */
.L_x_162:
[----:B---3--:R-:W-:Y:S05]  /*0540*/  BSYNC.RECONVERGENT B1 ;  /* 0x0000000000017941 */ /* 0x008fea0003800200 */
.L_x_161:
[----:B------:R-:W1:Y:S01]  /*0550*/  LDC R3, c[0x0][0x390] ;  /* 0x0000e400ff037b82 */ /* 0x000e620000000800 */
[----:B------:R-:W-:Y:S01]  /*0560*/  ISETP.GE.U32.AND P0, PT, R16, 0x3, PT ;  /* 0x000000031000780c */ /* 0x000fe20003f06070 */
[----:B------:R-:W-:Y:S06]  /*0570*/  BSSY.RECONVERGENT B1, `(.L_x_166) ;  /* 0x0000051000017945 */ /* 0x000fec0003800200 */
[----:B------:R-:W2:Y:S06]  /*0580*/  LDC.64 R14, c[0x0][0x380] ;  /* 0x0000e000ff0e7b82 */ /* 0x000eac0000000a00 */
[----:B------:R-:W-:Y:S05]  /*0590*/  @!P0 BRA `(.L_x_167) ;  /* 0x0000000400388947 */ /* 0x000fea0003800000 */
.L_x_176:
[----:B--2---:R-:W-:-:S05]  /*05a0*/  IMAD.WIDE R16, R4, 0x4, R14 ;  /* 0x0000000404107825 */ /* 0x004fca00078e020e */
[----:B------:R-:W2:Y:S01]  /*05b0*/  LDG.E R2, desc[UR8][R16.64] ;  /* 0x0000000810027981 */ /* 0x000ea2000c1e1900 */
[----:B-1----:R-:W1:Y:S01]  /*05c0*/  MUFU.RCP R10, R3 ;  /* 0x00000003000a7308 */ /* 0x002e620000001000 */
[----:B------:R-:W-:Y:S01]  /*05d0*/  BSSY.RECONVERGENT B2, `(.L_x_168) ;  /* 0x000000c000027945 */ /* 0x000fe20003800200 */
[----:B-1----:R-:W-:Y:S01]  /*05e0*/  FFMA R11, R10, -R3, 1 ;  /* 0x3f8000000a0b7423 */ /* 0x002fe20000000803 */
[----:B--2---:R-:W-:-:S03]  /*05f0*/  FADD R23, R2, -UR5 ;  /* 0x8000000502177e21 */ /* 0x004fc60008000000 */
[----:B------:R-:W-:Y:S02]  /*0600*/  FFMA R2, R10, R11, R10 ;  /* 0x0000000b0a027223 */ /* 0x000fe4000000000a */
[----:B------:R-:W1:Y:S02]  /*0610*/  FCHK P0, R23, R3 ;  /* 0x0000000317007302 */ /* 0x000e640000000000 */
[----:B------:R-:W-:-:S04]  /*0620*/  FFMA R10, R2, R23, RZ ;  /* 0x00000017020a7223 */ /* 0x000fc800000000ff */
[----:B------:R-:W-:-:S04]  /*0630*/  FFMA R11, R10, -R3, R23 ;  /* 0x800000030a0b7223 */ /* 0x000fc80000000017 */
[----:B------:R-:W-:Y:S01]  /*0640*/  FFMA R10, R2, R11, R10 ;  /* 0x0000000b020a7223 */ /* 0x000fe2000000000a */
[----:B-1----:R-:W-:Y:S06]  /*0650*/  @!P0 BRA `(.L_x_169) ;  /* 0x00000000000c8947 */ /* 0x002fec0003800000 */
[----:B------:R-:W-:-:S07]  /*0660*/  MOV R10, 0x680 ;  /* 0x00000680000a7802 */ /* 0x000fce0000000f00 */
[----:B0-----:R-:W-:Y:S05]  /*0670*/  CALL.REL.NOINC `($__internal_8_$__cuda_sm3x_div_rn_noftz_f32_slowpath) ;  /* 0x0000000400a47944 */ /* 0x001fea0003c00000 */
[----:B------:R-:W-:-:S07]  /*0680*/  MOV R10, R2 ;  /* 0x00000002000a7202 */ /* 0x000fce0000000f00 */
.L_x_169:
[----:B------:R-:W-:Y:S05]  /*0690*/  BSYNC.RECONVERGENT B2 ;  /* 0x0000000000027941 */ /* 0x000fea0003800200 */
.L_x_168:
[----:B------:R-:W-:-:S05]  /*06a0*/  IMAD.WIDE R16, R5, 0x4, R16 ;  /* 0x0000000405107825 */ /* 0x000fca00078e0210 */
[----:B------:R-:W2:Y:S01]  /*06b0*/  LDG.E R2, desc[UR8][R16.64] ;  /* 0x0000000810027981 */ /* 0x000ea2000c1e1900 */
[----:B------:R-:W1:Y:S01]  /*06c0*/  MUFU.RCP R12, R3 ;  /* 0x00000003000c7308 */ /* 0x000e620000001000 */
[----:B------:R-:W-:Y:S01]  /*06d0*/  BSSY.RECONVERGENT B2, `(.L_x_170) ;  /* 0x000000f000027945 */ /* 0x000fe20003800200 */
[----:B-1----:R-:W-:Y:S01]  /*06e0*/  FFMA R11, R12, -R3, 1 ;  /* 0x3f8000000c0b7423 */ /* 0x002fe20000000803 */
[----:B--2---:R-:W-:-:S03]  /*06f0*/  FADD R23, R2, -UR5 ;  /* 0x8000000502177e21 */ /* 0x004fc60008000000 */
[----:B------:R-:W-:Y:S01]  /*0700*/  FFMA R2, R12, R11, R12 ;  /* 0x0000000b0c027223 */ /* 0x000fe2000000000c */
[-C--:B------:R-:W-:Y:S01]  /*0710*/  FMUL R11, R10, R10.reuse ;  /* 0x0000000a0a0b7220 */ /* 0x080fe20000400000 */
[----:B------:R-:W1:Y:S02]  /*0720*/  FCHK P0, R23, R3 ;  /* 0x0000000317007302 */ /* 0x000e640000000000 */
[----:B------:R-:W-:Y:S01]  /*0730*/  FFMA R13, R2, R23, RZ ;  /* 0x00000017020d7223 */ /* 0x000fe200000000ff */
[C---:B------:R-:W-:Y:S01]  /*0740*/  FFMA R20, R11.reuse, R10, R19 ;  /* 0x0000000a0b147223 */ /* 0x040fe20000000013 */
[----:B------:R-:W-:Y:S02]  /*0750*/  FFMA R19, R11, R11, R24 ;  /* 0x0000000b0b137223 */ /* 0x000fe40000000018 */
[----:B------:R-:W-:-:S04]  /*0760*/  FFMA R12, R13, -R3, R23 ;  /* 0x800000030d0c7223 */ /* 0x000fc80000000017 */
[----:B------:R-:W-:Y:S01]  /*0770*/  FFMA R13, R2, R12, R13 ;  /* 0x0000000c020d7223 */ /* 0x000fe2000000000d */
[----:B-1----:R-:W-:Y:S06]  /*0780*/  @!P0 BRA `(.L_x_171) ;  /* 0x00000000000c8947 */ /* 0x002fec0003800000 */
[----:B------:R-:W-:-:S07]  /*0790*/  MOV R10, 0x7b0 ;  /* 0x000007b0000a7802 */ /* 0x000fce0000000f00 */
[----:B0-----:R-:W-:Y:S05]  /*07a0*/  CALL.REL.NOINC `($__internal_8_$__cuda_sm3x_div_rn_noftz_f32_slowpath) ;  /* 0x0000000400587944 */ /* 0x001fea0003c00000 */
[----:B------:R-:W-:-:S07]  /*07b0*/  IMAD.MOV.U32 R13, RZ, RZ, R2 ;  /* 0x000000ffff0d7224 */ /* 0x000fce00078e0002 */
.L_x_171:
[----:B------:R-:W-:Y:S05]  /*07c0*/  BSYNC.RECONVERGENT B2 ;  /* 0x0000000000027941 */ /* 0x000fea0003800200 */
.L_x_170:
[----:B------:R-:W-:-:S05]  /*07d0*/  IMAD.WIDE R16, R5, 0x4, R16 ;  /* 0x0000000405107825 */ /* 0x000fca00078e0210 */
[----:B------:R-:W2:Y:S01]  /*07e0*/  LDG.E R2, desc[UR8][R16.64] ;  /* 0x0000000810027981 */ /* 0x000ea2000c1e1900 */
[----:B------:R-:W1:Y:S01]  /*07f0*/  MUFU.RCP R10, R3 ;  /* 0x00000003000a7308 */ /* 0x000e620000001000 */
[----:B------:R-:W-:Y:S01]  /*0800*/  BSSY.RECONVERGENT B2, `(.L_x_172) ;  /* 0x000000f000027945 */ /* 0x000fe20003800200 */
[----:B-1----:R-:W-:Y:S01]  /*0810*/  FFMA R11, R10, -R3, 1 ;  /* 0x3f8000000a0b7423 */ /* 0x002fe20000000803 */
[----:B--2---:R-:W-:-:S03]  /*0820*/  FADD R23, R2, -UR5 ;  /* 0x8000000502177e21 */ /* 0x004fc60008000000 */
[----:B------:R-:W-:Y:S01]  /*0830*/  FFMA R2, R10, R11, R10 ;  /* 0x0000000b0a027223 */ /* 0x000fe2000000000a */
[----:B------:R-:W-:Y:S01]  /*0840*/  FMUL R10, R13, R13 ;  /* 0x0000000d0d0a7220 */ /* 0x000fe20000400000 */
        /* <DEDUP_REMOVED lines=9> */
[----:B------:R-:W-:-:S07]  /*08e0*/  MOV R11, R2 ;  /* 0x00000002000b7202 */ /* 0x000fce0000000f00 */
.L_x_173:
[----:B------:R-:W-:Y:S05]  /*08f0*/  BSYNC.RECONVERGENT B2 ;  /* 0x0000000000027941 */ /* 0x000fea0003800200 */
.L_x_172:
[----:B------:R-:W-:-:S06]  /*0900*/  IMAD.WIDE R16, R5, 0x4, R16 ;  /* 0x0000000405107825 */ /* 0x000fcc00078e0210 */
[----:B------:R-:W2:Y:S01]  /*0910*/  LDG.E R16, desc[UR8][R16.64] ;  /* 0x0000000810107981 */ /* 0x000ea2000c1e1900 */
[----:B------:R-:W1:Y:S01]  /*0920*/  MUFU.RCP R2, R3 ;  /* 0x0000000300027308 */ /* 0x000e620000001000 */
[-C--:B------:R-:W-:Y:S01]  /*0930*/  FMUL R24, R11, R11.reuse ;  /* 0x0000000b0b187220 */ /* 0x080fe20000400000 */
[----:B------:R-:W-:Y:S03]  /*0940*/  BSSY.RECONVERGENT B2, `(.L_x_174) ;  /* 0x000000d000027945 */ /* 0x000fe60003800200 */
[C---:B------:R-:W-:Y:S01]  /*0950*/  FFMA R20, R24.reuse, R11, R20 ;  /* 0x0000000b18147223 */ /* 0x040fe20000000014 */
[----:B------:R-:W-:Y:S01]  /*0960*/  FFMA R24, R24, R24, R19 ;  /* 0x0000001818187223 */ /* 0x000fe20000000013 */
        /* <DEDUP_REMOVED lines=9> */
[----:B0-----:R-:W-:Y:S05]  /*0a00*/  CALL.REL.NOINC `($__internal_8_$__cuda_sm3x_div_rn_noftz_f32_slowpath) ;  /* 0x0000000000c07944 */ /* 0x001fea0003c00000 */
.L_x_175:
[----:B------:R-:W-:Y:S05]  /*0a10*/  BSYNC.RECONVERGENT B2 ;  /* 0x0000000000027941 */ /* 0x000fea0003800200 */
.L_x_174:
[----:B------:R-:W-:Y:S02]  /*0a20*/  IMAD R4, R5, 0x4, R4 ;  /* 0x0000000405047824 */ /* 0x000fe400078e0204 */
[----:B------:R-:W-:-:S03]  /*0a30*/  FMUL R11, R2, R2 ;  /* 0x00000002020b7220 */ /* 0x000fc60000400000 */
[----:B------:R-:W-:Y:S01]  /*0a40*/  ISETP.GE.AND P0, PT, R4, UR10, PT ;  /* 0x0000000a04007c0c */ /* 0x000fe2000bf06270 */
[C---:B------:R-:W-:Y:S01]  /*0a50*/  FFMA R19, R11.reuse, R2, R20 ;  /* 0x000000020b137223 */ /* 0x040fe20000000014 */
[----:B------:R-:W-:-:S11]  /*0a60*/  FFMA R24, R11, R11, R24 ;  /* 0x0000000b0b187223 */ /* 0x000fd60000000018 */
[----:B------:R-:W-:Y:S05]  /*0a70*/  @!P0 BRA `(.L_x_176) ;  /* 0xfffffff800c88947 */ /* 0x000fea000383ffff */
.L_x_167:
[----:B------:R-:W-:Y:S05]  /*0a80*/  BSYNC.RECONVERGENT B1 ;  /* 0x0000000000017941 */ /* 0x000fea0003800200 */
.L_x_166:
[----:B------:R4:W-:Y:S04]  /*0a90*/  STS [R8], R19 ;  /* 0x0000001308007388 */ /* 0x0009e80000000800 */
[----:B------:R4:W-:Y:S02]  /*0aa0*/  STS [R7], R24 ;  /* 0x0000001807007388 */ /* 0x0009e40000000800 */
.L_x_160:
[----:B---3--:R-:W-:Y:S05]  /*0ab0*/  BSYNC.RECONVERGENT B0 ;  /* 0x0000000000007941 */ /* 0x008fea0003800200 */
.L_x_159:
[----:B------:R-:W-:Y:S01]  /*0ac0*/  BAR.SYNC.DEFER_BLOCKING 0x0 ;  /* 0x0000000000007b1d */ /* 0x000fe20000010000 */
[----:B------:R-:W-:-:S13]  /*0ad0*/  ISETP.GE.U32.AND P0, PT, R6, 0x2, PT ;  /* 0x000000020600780c */ /* 0x000fda0003f06070 */
[----:B------:R-:W-:Y:S05]  /*0ae0*/  @!P0 BRA `(.L_x_177) ;  /* 0x00000000004c8947 */ /* 0x000fea0003800000 */
.L_x_180:
[----:B------:R-:W-:Y:S01]  /*0af0*/  SHF.R.U32.HI R10, RZ, 0x1, R6 ;  /* 0x00000001ff0a7819 */ /* 0x000fe20000011606 */
[----:B------:R-:W-:Y:S03]  /*0b00*/  BSSY.RECONVERGENT B0, `(.L_x_178) ;  /* 0x000000d000007945 */ /* 0x000fe60003800200 */
[----:B------:R-:W-:-:S13]  /*0b10*/  ISETP.GE.U32.AND P0, PT, R9, R10, PT ;  /* 0x0000000a0900720c */ /* 0x000fda0003f06070 */
[----:B---3--:R-:W-:Y:S05]  /*0b20*/  @P0 BRA `(.L_x_179) ;  /* 0x0000000000280947 */ /* 0x008fea0003800000 */
[C---:B0-----:R-:W-:Y:S01]  /*0b30*/  LEA R0, R10.reuse, R8, 0x2 ;  /* 0x000000080a007211 */ /* 0x041fe200078e10ff */
[----:B-1----:R-:W-:Y:S01]  /*0b40*/  LDS R3, [R8] ;  /* 0x0000000008037984 */ /* 0x002fe20000000800 */
[----:B------:R-:W-:-:S04]  /*0b50*/  IMAD R2, R10, 0x4, R7 ;  /* 0x000000040a027824 */ /* 0x000fc800078e0207 */
[----:B------:R-:W0:Y:S02]  /*0b60*/  LDS R0, [R0] ;  /* 0x0000000000007984 */ /* 0x000e240000000800 */
[----:B0-----:R-:W-:-:S05]  /*0b70*/  FADD R3, R0, R3 ;  /* 0x0000000300037221 */ /* 0x001fca0000000000 */
[----:B------:R-:W-:Y:S04]  /*0b80*/  STS [R8], R3 ;  /* 0x0000000308007388 */ /* 0x000fe80000000800 */
[----:B------:R-:W-:Y:S04]  /*0b90*/  LDS R2, [R2] ;  /* 0x0000000002027984 */ /* 0x000fe80000000800 */
[----:B------:R-:W0:Y:S02]  /*0ba0*/  LDS R5, [R7] ;  /* 0x0000000007057984 */ /* 0x000e240000000800 */
[----:B0-----:R-:W-:-:S05]  /*0bb0*/  FADD R4, R2, R5 ;  /* 0x0000000502047221 */ /* 0x001fca0000000000 */
[----:B------:R3:W-:Y:S02]  /*0bc0*/  STS [R7], R4 ;  /* 0x0000000407007388 */ /* 0x0007e40000000800 */
.L_x_179:
[----:B------:R-:W-:Y:S05]  /*0bd0*/  BSYNC.RECONVERGENT B0 ;  /* 0x0000000000007941 */ /* 0x000fea0003800200 */
.L_x_178:
[----:B------:R-:W-:Y:S01]  /*0be0*/  BAR.SYNC.DEFER_BLOCKING 0x0 ;  /* 0x0000000000007b1d */ /* 0x000fe20000010000 */
[----:B------:R-:W-:Y:S02]  /*0bf0*/  ISETP.GT.U32.AND P0, PT, R6, 0x3, PT ;  /* 0x000000030600780c */ /* 0x000fe40003f04070 */
[----:B------:R-:W-:-:S11]  /*0c00*/  MOV R6, R10 ;  /* 0x0000000a00067202 */ /* 0x000fd60000000f00 */
[----:B------:R-:W-:Y:S05]  /*0c10*/  @P0 BRA `(.L_x_180) ;  /* 0xfffffffc00b40947 */ /* 0x000fea000383ffff */
.L_x_177:
[----:B------:R-:W-:-:S13]  /*0c20*/  ISETP.NE.AND P0, PT, R9, RZ, PT ;  /* 0x000000ff0900720c */ /* 0x000fda0003f05270 */
[----:B------:R-:W-:Y:S05]  /*0c30*/  @P0 EXIT ;  /* 0x000000000000094d */ /* 0x000fea0003800000 */
[----:B------:R-:W5:Y:S01]  /*0c40*/  S2UR UR5, SR_CgaCtaId ;  /* 0x00000000000579c3 */ /* 0x000f620000008800 */
[----:B------:R-:W-:Y:S02]  /*0c50*/  UMOV UR4, 0x400 ;  /* 0x0000040000047882 */ /* 0x000fe40000000000 */
[----:B-----5:R-:W-:-:S09]  /*0c60*/  ULEA UR4, UR5, UR4, 0x18 ;  /* 0x0000000405047291 */ /* 0x020fd2000f8ec0ff */
[----:B------:R-:W5:Y:S04]  /*0c70*/  LDS R5, [UR4] ;  /* 0x00000004ff057984 */ /* 0x000f680008000800 */
[----:B---34-:R-:W3:Y:S01]  /*0c80*/  LDS R7, [UR4+0x400] ;  /* 0x00040004ff077984 */ /* 0x018ee20008000800 */
[----:B------:R-:W4:Y:S02]  /*0c90*/  LDCU.64 UR4, c[0x0][0x398] ;  /* 0x00007300ff0477ac */ /* 0x000f240008000a00 */
[----:B----4-:R-:W-:-:S04]  /*0ca0*/  UIADD3 UR4, UP0, UPT, UR4, 0x24, URZ ;  /* 0x0000002404047890 */ /* 0x010fc8000ff1e0ff */
[----:B------:R-:W-:Y:S02]  /*0cb0*/  UIADD3.X UR5, UPT, UPT, URZ, UR5, URZ, UP0, !UPT ;  /* 0x00000005ff057290 */ /* 0x000fe400087fe4ff */
[----:B------:R-:W-:-:S04]  /*0cc0*/  IMAD.U32 R2, RZ, RZ, UR4 ;  /* 0x00000004ff027e24 */ /* 0x000fc8000f8e00ff */
[----:B-1----:R-:W-:-:S05]  /*0cd0*/  MOV R3, UR5 ;  /* 0x0000000500037c02 */ /* 0x002fca0008000f00 */
[----:B-----5:R-:W-:Y:S04]  /*0ce0*/  REDG.E.ADD.F32.FTZ.RN.STRONG.GPU desc[UR8][R2.64], R5 ;  /* 0x00000005020079a6 */ /* 0x020fe8000c12f308 */
[----:B---3--:R-:W-:Y:S01]  /*0cf0*/  REDG.E.ADD.F32.FTZ.RN.STRONG.GPU desc[UR8][R2.64+0x4], R7 ;  /* 0x00000407020079a6 */ /* 0x008fe2000c12f308 */
[----:B------:R-:W-:Y:S05]  /*0d00*/  EXIT ;  /* 0x000000000000794d */ /* 0x000fea0003800000 */
        .weak           $__internal_8_$__cuda_sm3x_div_rn_noftz_f32_slowpath
        .type           $__internal_8_$__cuda_sm3x_div_rn_noftz_f32_slowpath,@function
        .size           $__internal_8_$__cuda_sm3x_div_rn_noftz_f32_slowpath,(.L_x_278 - $__internal_8_$__cuda_sm3x_div_rn_noftz_f32_slowpath)
$__internal_8_$__cuda_sm3x_div_rn_noftz_f32_slowpath:
[--C-:B------:R-:W-:Y:S01]  /*0d10*/  SHF.R.U32.HI R11, RZ, 0x17, R0.reuse ;  /* 0x00000017ff0b7819 */ /* 0x100fe20000011600 */
[----:B------:R-:W-:Y:S01]  /*0d20*/  BSSY.RECONVERGENT B3, `(.L_x_181) ;  /* 0x0000063000037945 */ /* 0x000fe20003800200 */
[----:B------:R-:W-:Y:S01]  /*0d30*/  SHF.R.U32.HI R18, RZ, 0x17, R23 ;  /* 0x00000017ff127819 */ /* 0x000fe20000011617 */
[----:B------:R-:W-:Y:S01]  /*0d40*/  IMAD.MOV.U32 R22, RZ, RZ, R0 ;  /* 0x000000ffff167224 */ /* 0x000fe200078e0000 */
[----:B------:R-:W-:Y:S02]  /*0d50*/  LOP3.LUT R11, R11, 0xff, RZ, 0xc0, !PT ;  /* 0x000000ff0b0b7812 */ /* 0x000fe400078ec0ff */
[----:B------:R-:W-:-:S03]  /*0d60*/  LOP3.LUT R18, R18, 0xff, RZ, 0xc0, !PT ;  /* 0x000000ff12127812 */ /* 0x000fc600078ec0ff */
[----:B------:R-:W-:Y:S01]  /*0d70*/  VIADD R13, R11, 0xffffffff ;  /* 0xffffffff0b0d7836 */ /* 0x000fe20000000000 */
[----:B------:R-:W-:-:S04]  /*0d80*/  IADD3 R2, PT, PT, R18, -0x1, RZ ;  /* 0xffffffff12027810 */ /* 0x000fc80007ffe0ff */
        /* <DEDUP_REMOVED lines=22> */
[----:B------:R-:W-:Y:S01]  /*0ef0*/  @P0 IMAD.MOV.U32 R12, RZ, RZ, RZ ;  /* 0x000000ffff0c0224 */ /* 0x000fe200078e00ff */
[----:B------:R-:W-:Y:S01]  /*0f00*/  @!P0 MOV R12, 0xffffffc0 ;  /* 0xffffffc0000c8802 */ /* 0x000fe20000000f00 */
[----:B------:R-:W-:Y:S01]  /*0f10*/  @!P0 FFMA R23, R23, 1.84467440737095516160e+19, RZ ;  /* 0x5f80000017178823 */ /* 0x000fe200000000ff */
[----:B------:R-:W-:-:S03]  /*0f20*/  @!P1 FFMA R22, R0, 1.84467440737095516160e+19, RZ ;  /* 0x5f80000000169823 */ /* 0x000fc600000000ff */
[----:B------:R-:W-:-:S07]  /*0f30*/  @!P1 VIADD R12, R12, 0x40 ;  /* 0x000000400c0c9836 */ /* 0x000fce0000000000 */
.L_x_182:
[----:B------:R-:W-:Y:S01]  /*0f40*/  LEA R25, R11, 0xc0800000, 0x17 ;  /* 0xc08000000b197811 */ /* 0x000fe200078eb8ff */
[----:B------:R-:W-:Y:S01]  /*0f50*/  VIADD R18, R18, 0xffffff81 ;  /* 0xffffff8112127836 */ /* 0x000fe20000000000 */
[----:B------:R-:W-:Y:S02]  /*0f60*/  BSSY.RECONVERGENT B4, `(.L_x_187) ;  /* 0x0000035000047945 */ /* 0x000fe40003800200 */
[----:B------:R-:W-:Y:S01]  /*0f70*/  IADD3 R25, PT, PT, -R25, R22, RZ ;  /* 0x0000001619197210 */ /* 0x000fe20007ffe1ff */
[----:B------:R-:W-:-:S03]  /*0f80*/  IMAD R2, R18, -0x800000, R23 ;  /* 0xff80000012027824 */ /* 0x000fc600078e0217 */
[----:B------:R-:W0:Y:S01]  /*0f90*/  MUFU.RCP R22, R25 ;  /* 0x0000001900167308 */ /* 0x000e220000001000 */
[----:B------:R-:W-:-:S04]  /*0fa0*/  FADD.FTZ R13, -R25, -RZ ;  /* 0x800000ff190d7221 */ /* 0x000fc80000010100 */
[----:B0-----:R-:W-:-:S04]  /*0fb0*/  FFMA R21, R22, R13, 1 ;  /* 0x3f80000016157423 */ /* 0x001fc8000000000d */
[----:B------:R-:W-:-:S04]  /*0fc0*/  FFMA R21, R22, R21, R22 ;  /* 0x0000001516157223 */ /* 0x000fc80000000016 */
[----:B------:R-:W-:-:S04]  /*0fd0*/  FFMA R22, R2, R21, RZ ;  /* 0x0000001502167223 */ /* 0x000fc800000000ff */
[----:B------:R-:W-:-:S04]  /*0fe0*/  FFMA R23, R13, R22, R2 ;  /* 0x000000160d177223 */ /* 0x000fc80000000002 */
[----:B------:R-:W-:Y:S01]  /*0ff0*/  FFMA R22, R21, R23, R22 ;  /* 0x0000001715167223 */ /* 0x000fe20000000016 */
[----:B------:R-:W-:-:S03]  /*1000*/  IADD3 R23, PT, PT, R18, 0x7f, -R11 ;  /* 0x0000007f12177810 */ /* 0x000fc60007ffe80b */
[----:B------:R-:W-:Y:S01]  /*1010*/  FFMA R13, R13, R22, R2 ;  /* 0x000000160d0d7223 */ /* 0x000fe20000000002 */
[----:B------:R-:W-:-:S03]  /*1020*/  IADD3 R23, PT, PT, R23, R12, RZ ;  /* 0x0000000c17177210 */ /* 0x000fc60007ffe0ff */
[----:B------:R-:W-:-:S05]  /*1030*/  FFMA R2, R21, R13, R22 ;  /* 0x0000000d15027223 */ /* 0x000fca0000000016 */
[----:B------:R-:W-:-:S04]  /*1040*/  SHF.R.U32.HI R11, RZ, 0x17, R2 ;  /* 0x00000017ff0b7819 */ /* 0x000fc80000011602 */
[----:B------:R-:W-:-:S05]  /*1050*/  LOP3.LUT R12, R11, 0xff, RZ, 0xc0, !PT ;  /* 0x000000ff0b0c7812 */ /* 0x000fca00078ec0ff */
[----:B------:R-:W-:-:S05]  /*1060*/  IMAD.IADD R11, R12, 0x1, R23 ;  /* 0x000000010c0b7824 */ /* 0x000fca00078e0217 */
        /* <DEDUP_REMOVED lines=11> */
[CCC-:B------:R-:W-:Y:S01]  /*1120*/  FFMA.RP R18, R21.reuse, R13.reuse, R22.reuse ;  /* 0x0000000d15127223 */ /* 0x1c0fe20000008016 */
[----:B------:R-:W-:Y:S01]  /*1130*/  FFMA.RM R21, R21, R13, R22 ;  /* 0x0000000d15157223 */ /* 0x000fe20000004016 */
[C---:B------:R-:W-:Y:S01]  /*1140*/  VIADD R13, R11.reuse, 0x20 ;  /* 0x000000200b0d7836 */ /* 0x040fe20000000000 */
[C---:B------:R-:W-:Y:S02]  /*1150*/  ISETP.NE.AND P3, PT, R11.reuse, RZ, PT ;  /* 0x000000ff0b00720c */ /* 0x040fe40003f65270 */
[----:B------:R-:W-:Y:S02]  /*1160*/  LOP3.LUT R12, R12, 0x7fffff, RZ, 0xc0, !PT ;  /* 0x007fffff0c0c7812 */ /* 0x000fe400078ec0ff */
        /* <DEDUP_REMOVED lines=16> */
.L_x_189:
[----:B------:R-:W-:-:S04]  /*1270*/  LOP3.LUT R2, R2, 0x80000000, RZ, 0xc0, !PT ;  /* 0x8000000002027812 */ /* 0x000fc800078ec0ff */
[----:B------:R-:W-:Y:S01]  /*1280*/  LOP3.LUT R2, R2, 0x7f800000, RZ, 0xfc, !PT ;  /* 0x7f80000002027812 */ /* 0x000fe200078efcff */
[----:B------:R-:W-:Y:S06]  /*1290*/  BRA `(.L_x_190) ;  /* 0x0000000000047947 */ /* 0x000fec0003800000 */
.L_x_188:
[----:B------:R-:W-:-:S07]  /*12a0*/  LEA R2, R23, R2, 0x17 ;  /* 0x0000000217027211 */ /* 0x000fce00078eb8ff */
.L_x_190:
[----:B------:R-:W-:Y:S05]  /*12b0*/  BSYNC.RECONVERGENT B4 ;  /* 0x0000000000047941 */ /* 0x000fea0003800200 */
.L_x_187:
[----:B------:R-:W-:Y:S05]  /*12c0*/  BRA `(.L_x_191) ;  /* 0x0000000000207947 */ /* 0x000fea0003800000 */
.L_x_186:
[----:B------:R-:W-:-:S04]  /*12d0*/  LOP3.LUT R23, R22, 0x80000000, R23, 0x48, !PT ;  /* 0x8000000016177812 */ /* 0x000fc800078e4817 */
[----:B------:R-:W-:Y:S01]  /*12e0*/  LOP3.LUT R2, R23, 0x7f800000, RZ, 0xfc, !PT ;  /* 0x7f80000017027812 */ /* 0x000fe200078efcff */
[----:B------:R-:W-:Y:S06]  /*12f0*/  BRA `(.L_x_191) ;  /* 0x0000000000147947 */ /* 0x000fec0003800000 */
.L_x_185:
[----:B------:R-:W-:Y:S01]  /*1300*/  LOP3.LUT R2, R22, 0x80000000, R23, 0x48, !PT ;  /* 0x8000000016027812 */ /* 0x000fe200078e4817 */
[----:B------:R-:W-:Y:S06]  /*1310*/  BRA `(.L_x_191) ;  /* 0x00000000000c7947 */ /* 0x000fec0003800000 */
.L_x_184:
[----:B------:R-:W0:Y:S01]  /*1320*/  MUFU.RSQ R2, -QNAN ;  /* 0xffc0000000027908 */ /* 0x000e220000001400 */
[----:B------:R-:W-:Y:S05]  /*1330*/  BRA `(.L_x_191) ;  /* 0x0000000000047947 */ /* 0x000fea0003800000 */
.L_x_183:
[----:B------:R-:W-:-:S07]  /*1340*/  FADD.FTZ R2, R23, R0 ;  /* 0x0000000017027221 */ /* 0x000fce0000010000 */
.L_x_191:
[----:B------:R-:W-:Y:S05]  /*1350*/  BSYNC.RECONVERGENT B3 ;  /* 0x0000000000037941 */ /* 0x000fea0003800200 */
.L_x_181:
[----:B------:R-:W-:-:S04]  /*1360*/  IMAD.MOV.U32 R11, RZ, RZ, 0x0 ;  /* 0x00000000ff0b7424 */ /* 0x000fc800078e00ff */
[----:B0-----:R-:W-:Y:S05]  /*1370*/  RET.REL.NODEC R10 `(_Z22compute_moments_kernelPKfiffP18ExtendedStatistics) ;  /* 0xffffffec0a207950 */ /* 0x001fea0003c3ffff */
.L_x_192:
        /* <DEDUP_REMOVED lines=16> */
.L_x_278:


//--------------------- .text._Z26compute_percentiles_kernelPKfiffP18ExtendedStatistics --------------------------
	.section	.text._Z26compute_percentiles_kernelPKfiffP18ExtendedStatistics,"ax",@progbits
	.align	128
        .global         _Z26compute_percentiles_kernelPKfiffP18ExtendedStatistics
        .type           _Z26compute_percentiles_kernelPKfiffP18ExtendedStatistics,@function
        .size           _Z26compute_percentiles_kernelPKfiffP18ExtendedStatistics,(.L_x_279 - _Z26compute_percentiles_kernelPKfiffP18ExtendedStatistics)
        .other          _Z26compute_percentiles_kernelPKfiffP18ExtendedStatistics,@"STO_CUDA_ENTRY STV_DEFAULT"
_Z26compute_percentiles_kernelPKfiffP18ExtendedStatistics:
.text._Z26compute_percentiles_kernelPKfiffP18ExtendedStatistics:
[----:B------:R-:W-:Y:S01]  /*0000*/  LDC R1, c[0x0][0x37c] ;  /* 0x0000df00ff017b82 */ /* 0x000fe20000000800 */
[----:B------:R-:W0:Y:S01]  /*0010*/  S2R R7, SR_TID.X ;  /* 0x0000000000077919 */ /* 0x000e220000002100 */
[----:B------:R-:W-:Y:S01]  /*0020*/  BSSY.RECONVERGENT B0, `(.L_x_193) ;  /* 0x0000010000007945 */ /* 0x000fe20003800200 */
[----:B------:R-:W-:Y:S02]  /*0030*/  PLOP3.LUT P1, PT, PT, PT, PT, 0x8, 0x80 ;  /* 0x000000000080781c */ /* 0x000fe40003f2e170 */
[----:B0-----:R-:W-:-:S13]  /*0040*/  ISETP.GT.U32.AND P0, PT, R7, 0xff, PT ;  /* 0x000000ff0700780c */ /* 0x001fda0003f04070 */
[----:B------:R-:W-:Y:S05]  /*0050*/  @P0 BRA `(.L_x_194) ;  /* 0x0000000000300947 */ /* 0x000fea0003800000 */
[----:B------:R-:W-:Y:S01]  /*0060*/  ISETP.NE.AND P0, PT, R7, RZ, PT ;  /* 0x000000ff0700720c */ /* 0x000fe20003f05270 */
[----:B------:R-:W0:Y:S01]  /*0070*/  S2UR UR5, SR_CgaCtaId ;  /* 0x00000000000579c3 */ /* 0x000e220000008800 */
[----:B------:R-:W-:-:S11]  /*0080*/  UMOV UR4, 0x400 ;  /* 0x0000040000047882 */ /* 0x000fd60000000000 */
[----:B------:R-:W1:Y:S01]  /*0090*/  @!P0 LDC R0, c[0x0][0x390] ;  /* 0x0000e400ff008b82 */ /* 0x000e620000000800 */
[----:B------:R-:W-:-:S07]  /*00a0*/  @!P0 PLOP3.LUT P1, PT, PT, PT, PT, 0x80, 0x8 ;  /* 0x000000000008881c */ /* 0x000fce0003f2f070 */
[----:B------:R-:W1:Y:S01]  /*00b0*/  @!P0 LDC R3, c[0x0][0x38c] ;  /* 0x0000e300ff038b82 */ /* 0x000e620000000800 */
[----:B0-----:R-:W-:-:S06]  /*00c0*/  ULEA UR4, UR5, UR4, 0x18 ;  /* 0x0000000405047291 */ /* 0x001fcc000f8ec0ff */
[----:B------:R-:W-:-:S05]  /*00d0*/  LEA R2, R7, UR4, 0x2 ;  /* 0x0000000407027c11 */ /* 0x000fca000f8e10ff */
[----:B------:R0:W-:Y:S01]  /*00e0*/  STS [R2], RZ ;  /* 0x000000ff02007388 */ /* 0x0001e20000000800 */
[----:B-1----:R-:W-:-:S04]  /*00f0*/  @!P0 FADD R0, R0, -R3 ;  /* 0x8000000300008221 */ /* 0x002fc80000000000 */
[----:B------:R-:W-:-:S05]  /*0100*/  @!P0 FMUL R0, R0, 0.00390625 ;  /* 0x3b80000000008820 */ /* 0x000fca0000400000 */
[----:B------:R0:W-:Y:S02]  /*0110*/  @!P0 STS [UR4+0x400], R0 ;  /* 0x00040000ff008988 */ /* 0x0001e40008000804 */
.L_x_194:
[----:B------:R-:W-:Y:S05]  /*0120*/  BSYNC.RECONVERGENT B0 ;  /* 0x0000000000007941 */ /* 0x000fea0003800200 */
.L_x_193:
[----:B------:R-:W0:Y:S01]  /*0130*/  LDCU UR5, c[0x0][0x388] ;  /* 0x00007100ff0577ac */ /* 0x000e220008000800 */
[----:B------:R-:W1:Y:S01]  /*0140*/  LDCU.64 UR6, c[0x0][0x358] ;  /* 0x00006b00ff0677ac */ /* 0x000e620008000a00 */
[----:B------:R-:W2:Y:S01]  /*0150*/  LDCU UR8, c[0x0][0x388] ;  /* 0x00007100ff0877ac */ /* 0x000ea20008000800 */
[----:B------:R-:W3:Y:S01]  /*0160*/  LDCU UR4, c[0x0][0x390] ;  /* 0x00007200ff0477ac */ /* 0x000ee20008000800 */
[----:B0-----:R-:W-:Y:S01]  /*0170*/  IMAD.U32 R0, RZ, RZ, UR5 ;  /* 0x00000005ff007e24 */ /* 0x001fe2000f8e00ff */
[----:B------:R-:W-:Y:S04]  /*0180*/  BAR.SYNC.DEFER_BLOCKING 0x0 ;  /* 0x0000000000007b1d */ /* 0x000fe80000010000 */
[----:B------:R-:W-:-:S13]  /*0190*/  ISETP.GE.AND P0, PT, R7, R0, PT ;  /* 0x000000000700720c */ /* 0x000fda0003f06270 */
[----:B-123--:R-:W-:Y:S05]  /*01a0*/  @P0 BRA `(.L_x_195) ;  /* 0x0000000000940947 */ /* 0x00efea0003800000 */
[----:B------:R-:W0:Y:S01]  /*01b0*/  S2R R3, SR_CgaCtaId ;  /* 0x0000000000037919 */ /* 0x000e220000008800 */
[----:B------:R-:W-:Y:S01]  /*01c0*/  MOV R2, 0x400 ;  /* 0x0000040000027802 */ /* 0x000fe20000000f00 */
[----:B------:R-:W1:Y:S08]  /*01d0*/  LDC R6, c[0x0][0x360] ;  /* 0x0000d800ff067b82 */ /* 0x000e700000000800 */
[----:B------:R-:W2:Y:S08]  /*01e0*/  LDC R8, c[0x0][0x38c] ;  /* 0x0000e300ff087b82 */ /* 0x000eb00000000800 */
[----:B------:R-:W3:Y:S01]  /*01f0*/  LDC.64 R4, c[0x0][0x380] ;  /* 0x0000e000ff047b82 */ /* 0x000ee20000000a00 */
[----:B0-----:R-:W-:-:S05]  /*0200*/  LEA R2, R3, R2, 0x18 ;  /* 0x0000000203027211 */ /* 0x001fca00078ec0ff */
[----:B------:R0:W4:Y:S02]  /*0210*/  LDS R3, [R2+0x400] ;  /* 0x0004000002037984 */ /* 0x0001240000000800 */
.L_x_200:
[----:B--23--:R-:W-:-:S06]  /*0220*/  IMAD.WIDE R10, R7, 0x4, R4 ;  /* 0x00000004070a7825 */ /* 0x00cfcc00078e0204 */
[----:B------:R-:W3:Y:S01]  /*0230*/  LDG.E R11, desc[UR6][R10.64] ;  /* 0x000000060a0b7981 */ /* 0x000ee2000c1e1900 */
[----:B------:R-:W-:Y:S05]  /*0240*/  YIELD ;  /* 0x0000000000007946 */ /* 0x000fea0003800000 */
[----:B------:R-:W-:Y:S01]  /*0250*/  BSSY.RECONVERGENT B0, `(.L_x_196) ;  /* 0x0000016000007945 */ /* 0x000fe20003800200 */
[----:B---3--:R-:W-:-:S04]  /*0260*/  FSETP.GTU.AND P0, PT, R11, UR4, PT ;  /* 0x000000040b007c0b */ /* 0x008fc8000bf0c000 */
[----:B--2---:R-:W-:-:S13]  /*0270*/  FSETP.LTU.OR P0, PT, R11, R8, P0 ;  /* 0x000000080b00720b */ /* 0x004fda0000709400 */
[----:B------:R-:W-:Y:S05]  /*0280*/  @P0 BRA `(.L_x_197) ;  /* 0x0000000000480947 */ /* 0x000fea0003800000 */
[----:B----4-:R-:W2:Y:S01]  /*0290*/  MUFU.RCP R10, R3 ;  /* 0x00000003000a7308 */ /* 0x010ea20000001000 */
[----:B------:R-:W-:Y:S01]  /*02a0*/  FADD R0, R11, -R8 ;  /* 0x800000080b007221 */ /* 0x000fe20000000000 */
[----:B------:R-:W-:Y:S06]  /*02b0*/  BSSY.RECONVERGENT B1, `(.L_x_198) ;  /* 0x000000b000017945 */ /* 0x000fec0003800200 */
[----:B------:R-:W3:Y:S01]  /*02c0*/  FCHK P0, R0, R3 ;  /* 0x0000000300007302 */ /* 0x000ee20000000000 */
[----:B--2---:R-:W-:-:S04]  /*02d0*/  FFMA R9, -R3, R10, 1 ;  /* 0x3f80000003097423 */ /* 0x004fc8000000010a */
[----:B------:R-:W-:-:S04]  /*02e0*/  FFMA R9, R10, R9, R10 ;  /* 0x000000090a097223 */ /* 0x000fc8000000000a */
[----:B------:R-:W-:-:S04]  /*02f0*/  FFMA R10, R0, R9, RZ ;  /* 0x00000009000a7223 */ /* 0x000fc800000000ff */
[----:B------:R-:W-:-:S04]  /*0300*/  FFMA R11, -R3, R10, R0 ;  /* 0x0000000a030b7223 */ /* 0x000fc80000000100 */
[----:B------:R-:W-:Y:S01]  /*0310*/  FFMA R9, R9, R11, R10 ;  /* 0x0000000b09097223 */ /* 0x000fe2000000000a */
[----:B---3--:R-:W-:Y:S06]  /*0320*/  @!P0 BRA `(.L_x_199) ;  /* 0x00000000000c8947 */ /* 0x008fec0003800000 */
[----:B------:R-:W-:-:S07]  /*0330*/  MOV R10, 0x350 ;  /* 0x00000350000a7802 */ /* 0x000fce0000000f00 */
[----:B01----:R-:W-:Y:S05]  /*0340*/  CALL.REL.NOINC `($__internal_9_$__cuda_sm3x_div_rn_noftz_f32_slowpath) ;  /* 0x0000001c00487944 */ /* 0x003fea0003c00000 */
[----:B------:R-:W-:-:S07]  /*0350*/  IMAD.MOV.U32 R9, RZ, RZ, R0 ;  /* 0x000000ffff097224 */ /* 0x000fce00078e0000 */
.L_x_199:
[----:B------:R-:W-:Y:S05]  /*0360*/  BSYNC.RECONVERGENT B1 ;  /* 0x0000000000017941 */ /* 0x000fea0003800200 */
.L_x_198:
[----:B------:R-:W2:Y:S02]  /*0370*/  F2I.TRUNC.NTZ R9, R9 ;  /* 0x0000000900097305 */ /* 0x000ea4000020f100 */
[----:B--2---:R-:W-:-:S05]  /*0380*/  VIMNMX R11, PT, PT, R9, 0xff, PT ;  /* 0x000000ff090b7848 */ /* 0x004fca0003fe0100 */
[----:B------:R-:W-:-:S05]  /*0390*/  IMAD R11, R11, 0x4, R2 ;  /* 0x000000040b0b7824 */ /* 0x000fca00078e0202 */
[----:B------:R2:W-:Y:S02]  /*03a0*/  ATOMS.POPC.INC.32 RZ, [R11+URZ] ;  /* 0x000000000bff7f8c */ /* 0x0005e4000d8000ff */
.L_x_197:
[----:B------:R-:W-:Y:S05]  /*03b0*/  BSYNC.RECONVERGENT B0 ;  /* 0x0000000000007941 */ /* 0x000fea0003800200 */
.L_x_196:
[----:B------:R-:W-:Y:S01]  /*03c0*/  IMAD.U32 R0, RZ, RZ, UR8 ;  /* 0x00000008ff007e24 */ /* 0x000fe2000f8e00ff */
[----:B-1----:R-:W-:-:S04]  /*03d0*/  IADD3 R7, PT, PT, R6, R7, RZ ;  /* 0x0000000706077210 */ /* 0x002fc80007ffe0ff */
[----:B------:R-:W-:-:S13]  /*03e0*/  ISETP.GE.AND P0, PT, R7, R0, PT ;  /* 0x000000000700720c */ /* 0x000fda0003f06270 */
[----:B------:R-:W-:Y:S05]  /*03f0*/  @!P0 BRA `(.L_x_200) ;  /* 0xfffffffc00888947 */ /* 0x000fea000383ffff */
.L_x_195:
[----:B------:R-:W-:Y:S05]  /*0400*/  WARPSYNC.ALL ;  /* 0x0000000000007948 */ /* 0x000fea0003800000 */
[----:B------:R-:W-:Y:S06]  /*0410*/  BAR.SYNC.DEFER_BLOCKING 0x0 ;  /* 0x0000000000007b1d */ /* 0x000fec0000010000 */
[----:B------:R-:W-:Y:S05]  /*0420*/  @!P1 EXIT ;  /* 0x000000000000994d */ /* 0x000fea0003800000 */
[----:B------:R-:W1:Y:S01]  /*0430*/  S2UR UR5, SR_CgaCtaId ;  /* 0x00000000000579c3 */ /* 0x000e620000008800 */
[----:B------:R-:W-:Y:S01]  /*0440*/  UMOV UR4, 0x400 ;  /* 0x0000040000047882 */ /* 0x000fe20000000000 */
[----:B----4-:R-:W-:Y:S01]  /*0450*/  I2FP.F32.S32 R3, R0 ;  /* 0x0000000000037245 */ /* 0x010fe20000201400 */
[----:B------:R-:W-:Y:S01]  /*0460*/  BSSY.RECONVERGENT B0, `(.L_x_201) ;  /* 0x00000f1000007945 */ /* 0x000fe20003800200 */
[----:B------:R-:W-:-:S03]  /*0470*/  CS2R R14, SRZ ;  /* 0x00000000000e7805 */ /* 0x000fc6000001ff00 */
[C---:B0-----:R-:W-:Y:S01]  /*0480*/  FMUL R2, R3.reuse, 0.050000000745058059692 ;  /* 0x3d4ccccd03027820 */ /* 0x041fe20000400000 */
[C---:B------:R-:W-:Y:S01]  /*0490*/  FMUL R10, R3.reuse, 0.25 ;  /* 0x3e800000030a7820 */ /* 0x040fe20000400000 */
[C---:B--2---:R-:W-:Y:S01]  /*04a0*/  FMUL R11, R3.reuse, 0.5 ;  /* 0x3f000000030b7820 */ /* 0x044fe20000400000 */
[C---:B------:R-:W-:Y:S01]  /*04b0*/  FMUL R12, R3.reuse, 0.75 ;  /* 0x3f400000030c7820 */ /* 0x040fe20000400000 */
[----:B------:R-:W-:Y:S02]  /*04c0*/  FMUL R13, R3, 0.94999998807907104492 ;  /* 0x3f733333030d7820 */ /* 0x000fe40000400000 */
[----:B------:R-:W0:Y:S08]  /*04d0*/  F2I.TRUNC.NTZ R2, R2 ;  /* 0x0000000200027305 */ /* 0x000e30000020f100 */
[----:B------:R-:W2:Y:S01]  /*04e0*/  F2I.TRUNC.NTZ R10, R10 ;  /* 0x0000000a000a7305 */ /* 0x000ea2000020f100 */
[----:B-1----:R-:W-:-:S07]  /*04f0*/  ULEA UR4, UR5, UR4, 0x18 ;  /* 0x0000000405047291 */ /* 0x002fce000f8ec0ff */
[----:B------:R-:W1:Y:S02]  /*0500*/  F2I.TRUNC.NTZ R11, R11 ;  /* 0x0000000b000b7305 */ /* 0x000e64000020f100 */
[----:B------:R-:W3:Y:S06]  /*0510*/  LDS R0, [UR4+0x400] ;  /* 0x00040004ff007984 */ /* 0x000eec0008000800 */
[----:B------:R-:W4:Y:S08]  /*0520*/  F2I.TRUNC.NTZ R12, R12 ;  /* 0x0000000c000c7305 */ /* 0x000f30000020f100 */
[----:B-12---:R-:W0:Y:S02]  /*0530*/  F2I.TRUNC.NTZ R13, R13 ;  /* 0x0000000d000d7305 */ /* 0x006e24000020f100 */
.L_x_243:
[----:B------:R-:W-:Y:S01]  /*0540*/  LEA R4, R14, UR4, 0x2 ;  /* 0x000000040e047c11 */ /* 0x000fe2000f8e10ff */
[----:B-1----:R-:W1:Y:S01]  /*0550*/  LDC.64 R8, c[0x0][0x398] ;  /* 0x0000e600ff087b82 */ /* 0x002e620000000a00 */
[----:B------:R-:W-:Y:S04]  /*0560*/  BSSY.RECONVERGENT B1, `(.L_x_202) ;  /* 0x0000010000017945 */ /* 0x000fe80003800200 */
[----:B0-2---:R-:W2:Y:S02]  /*0570*/  LDS.128 R4, [R4] ;  /* 0x0000000004047984 */ /* 0x005ea40000000c00 */
[----:B--2---:R-:W-:-:S05]  /*0580*/  IMAD.IADD R15, R4, 0x1, R15 ;  /* 0x00000001040f7824 */ /* 0x004fca00078e020f */
[C---:B0-----:R-:W-:Y:S02]  /*0590*/  ISETP.GE.AND P4, PT, R15.reuse, R2, PT ;  /* 0x000000020f00720c */ /* 0x041fe40003f86270 */
[C---:B------:R-:W-:Y:S02]  /*05a0*/  ISETP.GE.AND P0, PT, R15.reuse, R10, PT ;  /* 0x0000000a0f00720c */ /* 0x040fe40003f06270 */
[C---:B------:R-:W-:Y:S02]  /*05b0*/  ISETP.GE.AND P1, PT, R15.reuse, R11, PT ;  /* 0x0000000b0f00720c */ /* 0x040fe40003f26270 */
[C---:B----4-:R-:W-:Y:S02]  /*05c0*/  ISETP.GE.AND P2, PT, R15.reuse, R12, PT ;  /* 0x0000000c0f00720c */ /* 0x050fe40003f46270 */
[----:B------:R-:W-:-:S05]  /*05d0*/  ISETP.GE.AND P3, PT, R15, R13, PT ;  /* 0x0000000d0f00720c */ /* 0x000fca0003f66270 */
[----:B-1----:R-:W-:Y:S08]  /*05e0*/  @!P4 BRA `(.L_x_203) ;  /* 0x00000000001cc947 */ /* 0x002ff00003800000 */
[----:B------:R-:W0:Y:S02]  /*05f0*/  LDC.64 R16, c[0x0][0x398] ;  /* 0x0000e600ff107b82 */ /* 0x000e240000000a00 */
[----:B0-----:R-:W2:Y:S02]  /*0600*/  LDG.E R4, desc[UR6][R16.64+0x10] ;  /* 0x0000100610047981 */ /* 0x001ea4000c1e1900 */
[----:B--2---:R-:W-:-:S13]  /*0610*/  FSETP.NEU.AND P4, PT, R4, RZ, PT ;  /* 0x000000ff0400720b */ /* 0x004fda0003f8d000 */
[----:B------:R-:W3:Y:S01]  /*0620*/  @!P4 LDC R21, c[0x0][0x38c] ;  /* 0x0000e300ff15cb82 */ /* 0x000ee20000000800 */
[----:B------:R-:W-:-:S05]  /*0630*/  @!P4 I2FP.F32.U32 R19, R14 ;  /* 0x0000000e0013c245 */ /* 0x000fca0000201000 */
[----:B---3--:R-:W-:-:S05]  /*0640*/  @!P4 FFMA R19, R0, R19, R21 ;  /* 0x000000130013c223 */ /* 0x008fca0000000015 */
[----:B------:R0:W-:Y:S02]  /*0650*/  @!P4 STG.E desc[UR6][R16.64+0x10], R19 ;  /* 0x000010131000c986 */ /* 0x0001e4000c101906 */
.L_x_203:
[----:B------:R-:W-:Y:S05]  /*0660*/  BSYNC.RECONVERGENT B1 ;  /* 0x0000000000017941 */ /* 0x000fea0003800200 */
.L_x_202:
[----:B------:R-:W-:Y:S04]  /*0670*/  BSSY.RECONVERGENT B1, `(.L_x_204) ;  /* 0x0000009000017945 */ /* 0x000fe80003800200 */
[----:B------:R-:W-:Y:S05]  /*0680*/  @!P0 BRA `(.L_x_205) ;  /* 0x00000000001c8947 */ /* 0x000fea0003800000 */
[----:B0-----:R-:W0:Y:S02]  /*0690*/  LDC.64 R16, c[0x0][0x398] ;  /* 0x0000e600ff107b82 */ /* 0x001e240000000a00 */
[----:B0-----:R-:W2:Y:S02]  /*06a0*/  LDG.E R4, desc[UR6][R16.64+0x14] ;  /* 0x0000140610047981 */ /* 0x001ea4000c1e1900 */
[----:B--2---:R-:W-:-:S13]  /*06b0*/  FSETP.NEU.AND P0, PT, R4, RZ, PT ;  /* 0x000000ff0400720b */ /* 0x004fda0003f0d000 */
[----:B------:R-:W3:Y:S01]  /*06c0*/  @!P0 LDC R21, c[0x0][0x38c] ;  /* 0x0000e300ff158b82 */ /* 0x000ee20000000800 */
[----:B------:R-:W-:-:S05]  /*06d0*/  @!P0 I2FP.F32.U32 R19, R14 ;  /* 0x0000000e00138245 */ /* 0x000fca0000201000 */
[----:B---3--:R-:W-:-:S05]  /*06e0*/  @!P0 FFMA R19, R0, R19, R21 ;  /* 0x0000001300138223 */ /* 0x008fca0000000015 */
[----:B------:R1:W-:Y:S02]  /*06f0*/  @!P0 STG.E desc[UR6][R16.64+0x14], R19 ;  /* 0x0000141310008986 */ /* 0x0003e4000c101906 */
.L_x_205:
[----:B------:R-:W-:Y:S05]  /*0700*/  BSYNC.RECONVERGENT B1 ;  /* 0x0000000000017941 */ /* 0x000fea0003800200 */
.L_x_204:
[----:B------:R-:W-:Y:S04]  /*0710*/  BSSY.RECONVERGENT B1, `(.L_x_206) ;  /* 0x0000009000017945 */ /* 0x000fe80003800200 */
[----:B------:R-:W-:Y:S05]  /*0720*/  @!P1 BRA `(.L_x_207) ;  /* 0x00000000001c9947 */ /* 0x000fea0003800000 */
[----:B01----:R-:W0:Y:S02]  /*0730*/  LDC.64 R16, c[0x0][0x398] ;  /* 0x0000e600ff107b82 */ /* 0x003e240000000a00 */
[----:B0-----:R-:W2:Y:S02]  /*0740*/  LDG.E R4, desc[UR6][R16.64+0x18] ;  /* 0x0000180610047981 */ /* 0x001ea4000c1e1900 */
[----:B--2---:R-:W-:-:S13]  /*0750*/  FSETP.NEU.AND P0, PT, R4, RZ, PT ;  /* 0x000000ff0400720b */ /* 0x004fda0003f0d000 */
[----:B------:R-:W3:Y:S01]  /*0760*/  @!P0 LDC R21, c[0x0][0x38c] ;  /* 0x0000e300ff158b82 */ /* 0x000ee20000000800 */
[----:B------:R-:W-:-:S05]  /*0770*/  @!P0 I2FP.F32.U32 R19, R14 ;  /* 0x0000000e00138245 */ /* 0x000fca0000201000 */
[----:B---3--:R-:W-:-:S05]  /*0780*/  @!P0 FFMA R19, R0, R19, R21 ;  /* 0x0000001300138223 */ /* 0x008fca0000000015 */
[----:B------:R2:W-:Y:S02]  /*0790*/  @!P0 STG.E desc[UR6][R16.64+0x18], R19 ;  /* 0x0000181310008986 */ /* 0x0005e4000c101906 */
.L_x_207:
[----:B------:R-:W-:Y:S05]  /*07a0*/  BSYNC.RECONVERGENT B1 ;  /* 0x0000000000017941 */ /* 0x000fea0003800200 */
.L_x_206:
[----:B------:R-:W-:Y:S04]  /*07b0*/  BSSY.RECONVERGENT B1, `(.L_x_208) ;  /* 0x0000009000017945 */ /* 0x000fe80003800200 */
[----:B------:R-:W-:Y:S05]  /*07c0*/  @!P2 BRA `(.L_x_209) ;  /* 0x00000000001ca947 */ /* 0x000fea0003800000 */
[----:B012---:R-:W0:Y:S02]  /*07d0*/  LDC.64 R16, c[0x0][0x398] ;  /* 0x0000e600ff107b82 */ /* 0x007e240000000a00 */
[----:B0-----:R-:W2:Y:S02]  /*07e0*/  LDG.E R4, desc[UR6][R16.64+0x1c] ;  /* 0x00001c0610047981 */ /* 0x001ea4000c1e1900 */
[----:B--2---:R-:W-:-:S13]  /*07f0*/  FSETP.NEU.AND P0, PT, R4, RZ, PT ;  /* 0x000000ff0400720b */ /* 0x004fda0003f0d000 */
[----:B------:R-:W3:Y:S01]  /*0800*/  @!P0 LDC R21, c[0x0][0x38c] ;  /* 0x0000e300ff158b82 */ /* 0x000ee20000000800 */
[----:B------:R-:W-:-:S05]  /*0810*/  @!P0 I2FP.F32.U32 R19, R14 ;  /* 0x0000000e00138245 */ /* 0x000fca0000201000 */
[----:B---3--:R-:W-:-:S05]  /*0820*/  @!P0 FFMA R19, R0, R19, R21 ;  /* 0x0000001300138223 */ /* 0x008fca0000000015 */
[----:B------:R4:W-:Y:S02]  /*0830*/  @!P0 STG.E desc[UR6][R16.64+0x1c], R19 ;  /* 0x00001c1310008986 */ /* 0x0009e4000c101906 */
.L_x_209:
[----:B------:R-:W-:Y:S05]  /*0840*/  BSYNC.RECONVERGENT B1 ;  /* 0x0000000000017941 */ /* 0x000fea0003800200 */
.L_x_208:
[----:B------:R-:W-:Y:S04]  /*0850*/  BSSY.RELIABLE B1, `(.L_x_210) ;  /* 0x0000007000017945 */ /* 0x000fe80003800100 */
[----:B------:R-:W-:Y:S05]  /*0860*/  @!P3 BRA `(.L_x_211) ;  /* 0x000000000014b947 */ /* 0x000fea0003800000 */
[----:B------:R-:W5:Y:S02]  /*0870*/  LDG.E R4, desc[UR6][R8.64+0x20] ;  /* 0x0000200608047981 */ /* 0x000f64000c1e1900 */
[----:B-----5:R-:W-:Y:S01]  /*0880*/  FSETP.NEU.AND P0, PT, R4, RZ, PT ;  /* 0x000000ff0400720b */ /* 0x020fe20003f0d000 */
[----:B------:R-:W-:-:S12]  /*0890*/  IMAD.MOV.U32 R4, RZ, RZ, R14 ;  /* 0x000000ffff047224 */ /* 0x000fd800078e000e */
[----:B------:R-:W-:Y:S05]  /*08a0*/  @!P0 BREAK.RELIABLE B1 ;  /* 0x0000000000018942 */ /* 0x000fea0003800100 */
[----:B------:R-:W-:Y:S05]  /*08b0*/  @!P0 BRA `(.L_x_212) ;  /* 0x00000008009c8947 */ /* 0x000fea0003800000 */
.L_x_211:
[----:B------:R-:W-:Y:S05]  /*08c0*/  BSYNC.RELIABLE B1 ;  /* 0x0000000000017941 */ /* 0x000fea0003800100 */
.L_x_210:
[----:B------:R-:W-:Y:S01]  /*08d0*/  IADD3 R5, PT, PT, R15, R5, RZ ;  /* 0x000000050f057210 */ /* 0x000fe20007ffe0ff */
[----:B------:R-:W-:Y:S01]  /*08e0*/  BSSY.RECONVERGENT B2, `(.L_x_213) ;  /* 0x000000f000027945 */ /* 0x000fe20003800200 */
[----:B------:R-:W-:Y:S02]  /*08f0*/  VIADD R4, R14, 0x1 ;  /* 0x000000010e047836 */ /* 0x000fe40000000000 */
[C---:B------:R-:W-:Y:S02]  /*0900*/  ISETP.GE.AND P4, PT, R5.reuse, R2, PT ;  /* 0x000000020500720c */ /* 0x040fe40003f86270 */
[C---:B------:R-:W-:Y:S02]  /*0910*/  ISETP.GE.AND P0, PT, R5.reuse, R10, PT ;  /* 0x0000000a0500720c */ /* 0x040fe40003f06270 */
[C---:B------:R-:W-:Y:S02]  /*0920*/  ISETP.GE.AND P1, PT, R5.reuse, R11, PT ;  /* 0x0000000b0500720c */ /* 0x040fe40003f26270 */
[----:B------:R-:W-:-:S02]  /*0930*/  ISETP.GE.AND P2, PT, R5, R12, PT ;  /* 0x0000000c0500720c */ /* 0x000fc40003f46270 */
[----:B------:R-:W-:-:S05]  /*0940*/  ISETP.GE.AND P3, PT, R5, R13, PT ;  /* 0x0000000d0500720c */ /* 0x000fca0003f66270 */
[----:B------:R-:W-:Y:S08]  /*0950*/  @!P4 BRA `(.L_x_214) ;  /* 0x00000000001cc947 */ /* 0x000ff00003800000 */
[----:B012-4-:R-:W0:Y:S02]  /*0960*/  LDC.64 R16, c[0x0][0x398] ;  /* 0x0000e600ff107b82 */ /* 0x017e240000000a00 */
[----:B0-----:R-:W2:Y:S02]  /*0970*/  LDG.E R15, desc[UR6][R16.64+0x10] ;  /* 0x00001006100f7981 */ /* 0x001ea4000c1e1900 */
[----:B--2---:R-:W-:-:S13]  /*0980*/  FSETP.NEU.AND P4, PT, R15, RZ, PT ;  /* 0x000000ff0f00720b */ /* 0x004fda0003f8d000 */
[----:B------:R-:W3:Y:S01]  /*0990*/  @!P4 LDC R19, c[0x0][0x38c] ;  /* 0x0000e300ff13cb82 */ /* 0x000ee20000000800 */
[----:B------:R-:W-:-:S05]  /*09a0*/  @!P4 I2FP.F32.U32 R15, R4 ;  /* 0x00000004000fc245 */ /* 0x000fca0000201000 */
[----:B---3--:R-:W-:-:S05]  /*09b0*/  @!P4 FFMA R15, R0, R15, R19 ;  /* 0x0000000f000fc223 */ /* 0x008fca0000000013 */
[----:B------:R0:W-:Y:S02]  /*09c0*/  @!P4 STG.E desc[UR6][R16.64+0x10], R15 ;  /* 0x0000100f1000c986 */ /* 0x0001e4000c101906 */
.L_x_214:
[----:B------:R-:W-:Y:S05]  /*09d0*/  BSYNC.RECONVERGENT B2 ;  /* 0x0000000000027941 */ /* 0x000fea0003800200 */
.L_x_213:
[----:B------:R-:W-:Y:S04]  /*09e0*/  BSSY.RECONVERGENT B2, `(.L_x_215) ;  /* 0x0000009000027945 */ /* 0x000fe80003800200 */
[----:B------:R-:W-:Y:S05]  /*09f0*/  @!P0 BRA `(.L_x_216) ;  /* 0x00000000001c8947 */ /* 0x000fea0003800000 */
[----:B012-4-:R-:W0:Y:S02]  /*0a00*/  LDC.64 R16, c[0x0][0x398] ;  /* 0x0000e600ff107b82 */ /* 0x017e240000000a00 */
[----:B0-----:R-:W2:Y:S02]  /*0a10*/  LDG.E R15, desc[UR6][R16.64+0x14] ;  /* 0x00001406100f7981 */ /* 0x001ea4000c1e1900 */
[----:B--2---:R-:W-:-:S13]  /*0a20*/  FSETP.NEU.AND P0, PT, R15, RZ, PT ;  /* 0x000000ff0f00720b */ /* 0x004fda0003f0d000 */
[----:B------:R-:W3:Y:S01]  /*0a30*/  @!P0 LDC R19, c[0x0][0x38c] ;  /* 0x0000e300ff138b82 */ /* 0x000ee20000000800 */
[----:B------:R-:W-:-:S05]  /*0a40*/  @!P0 I2FP.F32.U32 R15, R4 ;  /* 0x00000004000f8245 */ /* 0x000fca0000201000 */
[----:B---3--:R-:W-:-:S05]  /*0a50*/  @!P0 FFMA R15, R0, R15, R19 ;  /* 0x0000000f000f8223 */ /* 0x008fca0000000013 */
[----:B------:R0:W-:Y:S02]  /*0a60*/  @!P0 STG.E desc[UR6][R16.64+0x14], R15 ;  /* 0x0000140f10008986 */ /* 0x0001e4000c101906 */
.L_x_216:
[----:B------:R-:W-:Y:S05]  /*0a70*/  BSYNC.RECONVERGENT B2 ;  /* 0x0000000000027941 */ /* 0x000fea0003800200 */
.L_x_215:
        /* <DEDUP_REMOVED lines=9> */
.L_x_218:
[----:B------:R-:W-:Y:S05]  /*0b10*/  BSYNC.RECONVERGENT B2 ;  /* 0x0000000000027941 */ /* 0x000fea0003800200 */
.L_x_217:
        /* <DEDUP_REMOVED lines=9> */
.L_x_220:
[----:B------:R-:W-:Y:S05]  /*0bb0*/  BSYNC.RECONVERGENT B2 ;  /* 0x0000000000027941 */ /* 0x000fea0003800200 */
.L_x_219:
[----:B------:R-:W-:Y:S04]  /*0bc0*/  BSSY.RELIABLE B2, `(.L_x_221) ;  /* 0x0000006000027945 */ /* 0x000fe80003800100 */
[----:B------:R-:W-:Y:S05]  /*0bd0*/  @!P3 BRA `(.L_x_222) ;  /* 0x000000000010b947 */ /* 0x000fea0003800000 */
[----:B0-----:R-:W5:Y:S02]  /*0be0*/  LDG.E R15, desc[UR6][R8.64+0x20] ;  /* 0x00002006080f7981 */ /* 0x001f64000c1e1900 */
[----:B-----5:R-:W-:-:S13]  /*0bf0*/  FSETP.NEU.AND P0, PT, R15, RZ, PT ;  /* 0x000000ff0f00720b */ /* 0x020fda0003f0d000 */
[----:B------:R-:W-:Y:S05]  /*0c00*/  @!P0 BREAK.RELIABLE B2 ;  /* 0x0000000000028942 */ /* 0x000fea0003800100 */
[----:B------:R-:W-:Y:S05]  /*0c10*/  @!P0 BRA `(.L_x_212) ;  /* 0x0000000400c48947 */ /* 0x000fea0003800000 */
.L_x_222:
[----:B------:R-:W-:Y:S05]  /*0c20*/  BSYNC.RELIABLE B2 ;  /* 0x0000000000027941 */ /* 0x000fea0003800100 */
.L_x_221:
[----:B------:R-:W-:Y:S01]  /*0c30*/  IMAD.IADD R6, R5, 0x1, R6 ;  /* 0x0000000105067824 */ /* 0x000fe200078e0206 */
[----:B------:R-:W-:Y:S01]  /*0c40*/  BSSY.RECONVERGENT B2, `(.L_x_223) ;  /* 0x000000f000027945 */ /* 0x000fe20003800200 */
[----:B------:R-:W-:-:S03]  /*0c50*/  VIADD R4, R14, 0x2 ;  /* 0x000000020e047836 */ /* 0x000fc60000000000 */
[C---:B------:R-:W-:Y:S02]  /*0c60*/  ISETP.GE.AND P4, PT, R6.reuse, R2, PT ;  /* 0x000000020600720c */ /* 0x040fe40003f86270 */
[C---:B------:R-:W-:Y:S02]  /*0c70*/  ISETP.GE.AND P0, PT, R6.reuse, R10, PT ;  /* 0x0000000a0600720c */ /* 0x040fe40003f06270 */
[C---:B------:R-:W-:Y:S02]  /*0c80*/  ISETP.GE.AND P1, PT, R6.reuse, R11, PT ;  /* 0x0000000b0600720c */ /* 0x040fe40003f26270 */
[C---:B------:R-:W-:Y:S02]  /*0c90*/  ISETP.GE.AND P2, PT, R6.reuse, R12, PT ;  /* 0x0000000c0600720c */ /* 0x040fe40003f46270 */
        /* <DEDUP_REMOVED lines=9> */
.L_x_224:
[----:B------:R-:W-:Y:S05]  /*0d30*/  BSYNC.RECONVERGENT B2 ;  /* 0x0000000000027941 */ /* 0x000fea0003800200 */
.L_x_223:
        /* <DEDUP_REMOVED lines=9> */
.L_x_226:
[----:B------:R-:W-:Y:S05]  /*0dd0*/  BSYNC.RECONVERGENT B2 ;  /* 0x0000000000027941 */ /* 0x000fea0003800200 */
.L_x_225:
        /* <DEDUP_REMOVED lines=9> */
.L_x_228:
[----:B------:R-:W-:Y:S05]  /*0e70*/  BSYNC.RECONVERGENT B2 ;  /* 0x0000000000027941 */ /* 0x000fea0003800200 */
.L_x_227:
        /* <DEDUP_REMOVED lines=9> */
.L_x_230:
[----:B------:R-:W-:Y:S05]  /*0f10*/  BSYNC.RECONVERGENT B2 ;  /* 0x0000000000027941 */ /* 0x000fea0003800200 */
.L_x_229:
[----:B------:R-:W-:Y:S04]  /*0f20*/  BSSY.RELIABLE B2, `(.L_x_231) ;  /* 0x0000006000027945 */ /* 0x000fe80003800100 */
[----:B------:R-:W-:Y:S05]  /*0f30*/  @!P3 BRA `(.L_x_232) ;  /* 0x000000000010b947 */ /* 0x000fea0003800000 */
[----:B0-----:R-:W5:Y:S02]  /*0f40*/  LDG.E R5, desc[UR6][R8.64+0x20] ;  /* 0x0000200608057981 */ /* 0x001f64000c1e1900 */
[----:B-----5:R-:W-:-:S13]  /*0f50*/  FSETP.NEU.AND P0, PT, R5, RZ, PT ;  /* 0x000000ff0500720b */ /* 0x020fda0003f0d000 */
[----:B------:R-:W-:Y:S05]  /*0f60*/  @!P0 BREAK.RELIABLE B2 ;  /* 0x0000000000028942 */ /* 0x000fea0003800100 */
[----:B------:R-:W-:Y:S05]  /*0f70*/  @!P0 BRA `(.L_x_212) ;  /* 0x0000000000ec8947 */ /* 0x000fea0003800000 */
.L_x_232:
[----:B------:R-:W-:Y:S05]  /*0f80*/  BSYNC.RELIABLE B2 ;  /* 0x0000000000027941 */ /* 0x000fea0003800100 */
.L_x_231:
[----:B0-----:R-:W-:Y:S01]  /*0f90*/  IADD3 R15, PT, PT, R6, R7, RZ ;  /* 0x00000007060f7210 */ /* 0x001fe20007ffe0ff */
        /* <DEDUP_REMOVED lines=8> */
[----:B------:R-:W0:Y:S02]  /*1020*/  LDC.64 R6, c[0x0][0x398] ;  /* 0x0000e600ff067b82 */ /* 0x000e240000000a00 */
[----:B0-----:R-:W5:Y:S02]  /*1030*/  LDG.E R5, desc[UR6][R6.64+0x10] ;  /* 0x0000100606057981 */ /* 0x001f64000c1e1900 */
[----:B-----5:R-:W-:-:S13]  /*1040*/  FSETP.NEU.AND P4, PT, R5, RZ, PT ;  /* 0x000000ff0500720b */ /* 0x020fda0003f8d000 */
[----:B-12-4-:R-:W3:Y:S01]  /*1050*/  @!P4 LDC R17, c[0x0][0x38c] ;  /* 0x0000e300ff11cb82 */ /* 0x016ee20000000800 */
[----:B------:R-:W-:-:S05]  /*1060*/  @!P4 I2FP.F32.U32 R5, R4 ;  /* 0x000000040005c245 */ /* 0x000fca0000201000 */
[----:B---3--:R-:W-:-:S05]  /*1070*/  @!P4 FFMA R5, R0, R5, R17 ;  /* 0x000000050005c223 */ /* 0x008fca0000000011 */
[----:B------:R0:W-:Y:S02]  /*1080*/  @!P4 STG.E desc[UR6][R6.64+0x10], R5 ;  /* 0x000010050600c986 */ /* 0x0001e4000c101906 */
.L_x_234:
[----:B------:R-:W-:Y:S05]  /*1090*/  BSYNC.RECONVERGENT B2 ;  /* 0x0000000000027941 */ /* 0x000fea0003800200 */
.L_x_233:
[----:B------:R-:W-:Y:S04]  /*10a0*/  BSSY.RECONVERGENT B2, `(.L_x_235) ;  /* 0x0000009000027945 */ /* 0x000fe80003800200 */
[----:B------:R-:W-:Y:S05]  /*10b0*/  @!P0 BRA `(.L_x_236) ;  /* 0x00000000001c8947 */ /* 0x000fea0003800000 */
[----:B0-----:R-:W0:Y:S02]  /*10c0*/  LDC.64 R6, c[0x0][0x398] ;  /* 0x0000e600ff067b82 */ /* 0x001e240000000a00 */
[----:B0-----:R-:W5:Y:S02]  /*10d0*/  LDG.E R5, desc[UR6][R6.64+0x14] ;  /* 0x0000140606057981 */ /* 0x001f64000c1e1900 */
[----:B-----5:R-:W-:-:S13]  /*10e0*/  FSETP.NEU.AND P0, PT, R5, RZ, PT ;  /* 0x000000ff0500720b */ /* 0x020fda0003f0d000 */
[----:B-12-4-:R-:W3:Y:S01]  /*10f0*/  @!P0 LDC R17, c[0x0][0x38c] ;  /* 0x0000e300ff118b82 */ /* 0x016ee20000000800 */
[----:B------:R-:W-:-:S05]  /*1100*/  @!P0 I2FP.F32.U32 R5, R4 ;  /* 0x0000000400058245 */ /* 0x000fca0000201000 */
[----:B---3--:R-:W-:-:S05]  /*1110*/  @!P0 FFMA R5, R0, R5, R17 ;  /* 0x0000000500058223 */ /* 0x008fca0000000011 */
[----:B------:R0:W-:Y:S02]  /*1120*/  @!P0 STG.E desc[UR6][R6.64+0x14], R5 ;  /* 0x0000140506008986 */ /* 0x0001e4000c101906 */
.L_x_236:
[----:B------:R-:W-:Y:S05]  /*1130*/  BSYNC.RECONVERGENT B2 ;  /* 0x0000000000027941 */ /* 0x000fea0003800200 */
.L_x_235:
        /* <DEDUP_REMOVED lines=9> */
.L_x_238:
[----:B------:R-:W-:Y:S05]  /*11d0*/  BSYNC.RECONVERGENT B2 ;  /* 0x0000000000027941 */ /* 0x000fea0003800200 */
.L_x_237:
        /* <DEDUP_REMOVED lines=9> */
.L_x_240:
[----:B------:R-:W-:Y:S05]  /*1270*/  BSYNC.RECONVERGENT B2 ;  /* 0x0000000000027941 */ /* 0x000fea0003800200 */
.L_x_239:
[----:B------:R-:W-:Y:S04]  /*1280*/  BSSY.RELIABLE B2, `(.L_x_241) ;  /* 0x0000006000027945 */ /* 0x000fe80003800100 */
[----:B------:R-:W-:Y:S05]  /*1290*/  @!P3 BRA `(.L_x_242) ;  /* 0x000000000010b947 */ /* 0x000fea0003800000 */
[----:B0-----:R-:W5:Y:S02]  /*12a0*/  LDG.E R5, desc[UR6][R8.64+0x20] ;  /* 0x0000200608057981 */ /* 0x001f64000c1e1900 */
[----:B-----5:R-:W-:-:S13]  /*12b0*/  FSETP.NEU.AND P0, PT, R5, RZ, PT ;  /* 0x000000ff0500720b */ /* 0x020fda0003f0d000 */
[----:B------:R-:W-:Y:S05]  /*12c0*/  @!P0 BREAK.RELIABLE B2 ;  /* 0x0000000000028942 */ /* 0x000fea0003800100 */
[----:B------:R-:W-:Y:S05]  /*12d0*/  @!P0 BRA `(.L_x_212) ;  /* 0x0000000000148947 */ /* 0x000fea0003800000 */
.L_x_242:
[----:B------:R-:W-:Y:S05]  /*12e0*/  BSYNC.RELIABLE B2 ;  /* 0x0000000000027941 */ /* 0x000fea0003800100 */
.L_x_241:
[----:B------:R-:W-:-:S05]  /*12f0*/  VIADD R14, R14, 0x4 ;  /* 0x000000040e0e7836 */ /* 0x000fca0000000000 */
[----:B------:R-:W-:-:S13]  /*1300*/  ISETP.NE.AND P0, PT, R14, 0x100, PT ;  /* 0x000001000e00780c */ /* 0x000fda0003f05270 */
[----:B------:R-:W-:Y:S05]  /*1310*/  @P0 BRA `(.L_x_243) ;  /* 0xfffffff000880947 */ /* 0x000fea000383ffff */
[----:B------:R-:W-:Y:S05]  /*1320*/  BRA `(.L_x_244) ;  /* 0x0000000000107947 */ /* 0x000fea0003800000 */
.L_x_212:
[----:B------:R-:W3:Y:S01]  /*1330*/  LDCU UR5, c[0x0][0x38c] ;  /* 0x00007180ff0577ac */ /* 0x000ee20008000800 */
[----:B------:R-:W-:-:S05]  /*1340*/  I2FP.F32.U32 R5, R4 ;  /* 0x0000000400057245 */ /* 0x000fca0000201000 */
[----:B---3--:R-:W-:-:S05]  /*1350*/  FFMA R5, R0, R5, UR5 ;  /* 0x0000000500057e23 */ /* 0x008fca0008000005 */
[----:B------:R3:W-:Y:S02]  /*1360*/  STG.E desc[UR6][R8.64+0x20], R5 ;  /* 0x0000200508007986 */ /* 0x0007e4000c101906 */
.L_x_244:
[----:B------:R-:W-:Y:S05]  /*1370*/  BSYNC.RECONVERGENT B0 ;  /* 0x0000000000007941 */ /* 0x000fea0003800200 */
.L_x_201:
[----:B------:R-:W-:Y:S05]  /*1380*/  WARPSYNC.ALL ;  /* 0x0000000000007948 */ /* 0x000fea0003800000 */
[----:B0--3--:R-:W0:Y:S02]  /*1390*/  LDC.64 R4, c[0x0][0x398] ;  /* 0x0000e600ff047b82 */ /* 0x009e240000000a00 */
[----:B0-----:R-:W3:Y:S04]  /*13a0*/  LDG.E R0, desc[UR6][R4.64+0x1c] ;  /* 0x00001c0604007981 */ /* 0x001ee8000c1e1900 */
[----:B------:R-:W3:Y:S01]  /*13b0*/  LDG.E R7, desc[UR6][R4.64+0x14] ;  /* 0x0000140604077981 */ /* 0x000ee2000c1e1900 */
[----:B------:R-:W-:Y:S01]  /*13c0*/  IMAD.MOV.U32 R2, RZ, RZ, RZ ;  /* 0x000000ffff027224 */ /* 0x000fe200078e00ff */
[----:B------:R-:W-:Y:S01]  /*13d0*/  UIADD3 UR4, UPT, UPT, UR4, 0x8, URZ ;  /* 0x0000000804047890 */ /* 0x000fe2000fffe0ff */
[----:B------:R-:W-:Y:S01]  /*13e0*/  UMOV UR5, 0x8 ;  /* 0x0000000800057882 */ /* 0x000fe20000000000 */
[----:B---3--:R-:W-:-:S05]  /*13f0*/  FADD R7, R0, -R7 ;  /* 0x8000000700077221 */ /* 0x008fca0000000000 */
[----:B------:R0:W-:Y:S05]  /*1400*/  STG.E desc[UR6][R4.64+0x30], R7 ;  /* 0x0000300704007986 */ /* 0x0001ea000c101906 */
.L_x_257:
[----:B------:R-:W3:Y:S01]  /*1410*/  LDS R0, [UR4+-0x8] ;  /* 0xfffff804ff007984 */ /* 0x000ee20008000800 */
[----:B------:R-:W-:-:S04]  /*1420*/  UIADD3 UR5, UPT, UPT, UR5, 0x10, URZ ;  /* 0x0000001005057890 */ /* 0x000fc8000fffe0ff */
[----:B------:R-:W-:Y:S01]  /*1430*/  UISETP.NE.AND UP0, UPT, UR5, 0x408, UPT ;  /* 0x000004080500788c */ /* 0x000fe2000bf05270 */
[----:B---3--:R-:W-:-:S13]  /*1440*/  ISETP.GE.AND P0, PT, R0, 0x1, PT ;  /* 0x000000010000780c */ /* 0x008fda0003f06270 */
[----:B------:R-:W-:Y:S05]  /*1450*/  @!P0 BRA `(.L_x_245) ;  /* 0x0000000000b08947 */ /* 0x000fea0003800000 */
[----:B0-----:R-:W0:Y:S01]  /*1460*/  MUFU.RCP R4, R3 ;  /* 0x0000000300047308 */ /* 0x001e220000001000 */
[----:B------:R-:W-:Y:S01]  /*1470*/  I2FP.F32.U32 R0, R0 ;  /* 0x0000000000007245 */ /* 0x000fe20000201000 */
[----:B------:R-:W-:Y:S06]  /*1480*/  BSSY.RECONVERGENT B0, `(.L_x_246) ;  /* 0x000000b000007945 */ /* 0x000fec0003800200 */
[----:B------:R-:W3:Y:S01]  /*1490*/  FCHK P0, R0, R3 ;  /* 0x0000000300007302 */ /* 0x000ee20000000000 */
[----:B0-----:R-:W-:-:S04]  /*14a0*/  FFMA R5, -R3, R4, 1 ;  /* 0x3f80000003057423 */ /* 0x001fc80000000104 */
[----:B------:R-:W-:-:S04]  /*14b0*/  FFMA R5, R4, R5, R4 ;  /* 0x0000000504057223 */ /* 0x000fc80000000004 */
[----:B------:R-:W-:-:S04]  /*14c0*/  FFMA R4, R0, R5, RZ ;  /* 0x0000000500047223 */ /* 0x000fc800000000ff */
[----:B------:R-:W-:-:S04]  /*14d0*/  FFMA R6, -R3, R4, R0 ;  /* 0x0000000403067223 */ /* 0x000fc80000000100 */
[----:B------:R-:W-:Y:S01]  /*14e0*/  FFMA R5, R5, R6, R4 ;  /* 0x0000000605057223 */ /* 0x000fe20000000004 */
[----:B---3--:R-:W-:Y:S06]  /*14f0*/  @!P0 BRA `(.L_x_247) ;  /* 0x00000000000c8947 */ /* 0x008fec0003800000 */
[----:B------:R-:W-:-:S07]  /*1500*/  MOV R10, 0x1520 ;  /* 0x00001520000a7802 */ /* 0x000fce0000000f00 */
[----:B-12-4-:R-:W-:Y:S05]  /*1510*/  CALL.REL.NOINC `($__internal_9_$__cuda_sm3x_div_rn_noftz_f32_slowpath) ;  /* 0x0000000800d47944 */ /* 0x016fea0003c00000 */
[----:B------:R-:W-:-:S07]  /*1520*/  MOV R5, R0 ;  /* 0x0000000000057202 */ /* 0x000fce0000000f00 */
.L_x_247:
[----:B------:R-:W-:Y:S05]  /*1530*/  BSYNC.RECONVERGENT B0 ;  /* 0x0000000000007941 */ /* 0x000fea0003800200 */
.L_x_246:
[C---:B------:R-:W-:Y:S01]  /*1540*/  FMUL R0, R5.reuse, 8388608 ;  /* 0x4b00000005007820 */ /* 0x040fe20000400000 */
[----:B------:R-:W-:Y:S01]  /*1550*/  FSETP.GEU.AND P0, PT, R5, 1.175494350822287508e-38, PT ;  /* 0x008000000500780b */ /* 0x000fe20003f0e000 */
[----:B------:R-:W-:-:S03]  /*1560*/  IMAD.MOV.U32 R9, RZ, RZ, 0x3dc6b27f ;  /* 0x3dc6b27fff097424 */ /* 0x000fc600078e00ff */
[----:B------:R-:W-:-:S05]  /*1570*/  FSEL R0, R0, R5, !P0 ;  /* 0x0000000500007208 */ /* 0x000fca0004000000 */
[----:B------:R-:W-:-:S05]  /*1580*/  VIADD R4, R0, 0xc0cafb0d ;  /* 0xc0cafb0d00047836 */ /* 0x000fca0000000000 */
[----:B------:R-:W-:-:S05]  /*1590*/  LOP3.LUT R7, R4, 0xff800000, RZ, 0xc0, !PT ;  /* 0xff80000004077812 */ /* 0x000fca00078ec0ff */
[----:B------:R-:W-:Y:S01]  /*15a0*/  IMAD.IADD R4, R0, 0x1, -R7 ;  /* 0x0000000100047824 */ /* 0x000fe200078e0a07 */
[----:B------:R-:W-:-:S03]  /*15b0*/  I2FP.F32.S32 R7, R7 ;  /* 0x0000000700077245 */ /* 0x000fc60000201400 */
[----:B------:R-:W-:Y:S01]  /*15c0*/  FADD R6, R4, -1 ;  /* 0xbf80000004067421 */ /* 0x000fe20000000000 */
[----:B------:R-:W-:Y:S02]  /*15d0*/  FSEL R4, RZ, -23, P0 ;  /* 0xc1b80000ff047808 */ /* 0x000fe40000000000 */
[----:B------:R-:W-:Y:S01]  /*15e0*/  ISETP.GT.U32.AND P0, PT, R0, 0x7f7fffff, PT ;  /* 0x7f7fffff0000780c */ /* 0x000fe20003f04070 */
[C---:B------:R-:W-:Y:S02]  /*15f0*/  FFMA R9, R6.reuse, R9, -0.16845393180847167969 ;  /* 0xbe2c7f3006097423 */ /* 0x040fe40000000009 */
[----:B------:R-:W-:Y:S01]  /*1600*/  FFMA R4, R7, 1.1920928955078125e-07, R4 ;  /* 0x3400000007047823 */ /* 0x000fe20000000004 */
[----:B------:R-:W-:Y:S01]  /*1610*/  MOV R7, 0x7f800000 ;  /* 0x7f80000000077802 */ /* 0x000fe20000000f00 */
[----:B------:R-:W-:-:S04]  /*1620*/  FFMA R9, R6, R9, 0.1716887056827545166 ;  /* 0x3e2fcf2a06097423 */ /* 0x000fc80000000009 */
[----:B------:R-:W-:-:S04]  /*1630*/  FFMA R9, R6, R9, -0.17900948226451873779 ;  /* 0xbe374e4306097423 */ /* 0x000fc80000000009 */
[----:B------:R-:W-:-:S04]  /*1640*/  FFMA R9, R6, R9, 0.20512372255325317383 ;  /* 0x3e520bf406097423 */ /* 0x000fc80000000009 */
[----:B------:R-:W-:-:S04]  /*1650*/  FFMA R9, R6, R9, -0.24046532809734344482 ;  /* 0xbe763c8b06097423 */ /* 0x000fc80000000009 */
[----:B------:R-:W-:-:S04]  /*1660*/  FFMA R9, R6, R9, 0.28857114911079406738 ;  /* 0x3e93bf9906097423 */ /* 0x000fc80000000009 */
[----:B------:R-:W-:-:S04]  /*1670*/  FFMA R9, R6, R9, -0.36067417263984680176 ;  /* 0xbeb8aa4906097423 */ /* 0x000fc80000000009 */
[----:B------:R-:W-:-:S04]  /*1680*/  FFMA R9, R6, R9, 0.48089820146560668945 ;  /* 0x3ef6384a06097423 */ /* 0x000fc80000000009 */
[----:B------:R-:W-:-:S04]  /*1690*/  FFMA R9, R6, R9, -0.72134751081466674805 ;  /* 0xbf38aa3b06097423 */ /* 0x000fc80000000009 */
[----:B------:R-:W-:-:S04]  /*16a0*/  FMUL R9, R6, R9 ;  /* 0x0000000906097220 */ /* 0x000fc80000400000 */
[----:B------:R-:W-:-:S04]  /*16b0*/  FMUL R9, R6, R9 ;  /* 0x0000000906097220 */ /* 0x000fc80000400000 */
[----:B------:R-:W-:-:S04]  /*16c0*/  FFMA R9, R6, 1.4426950216293334961, R9 ;  /* 0x3fb8aa3b06097823 */ /* 0x000fc80000000009 */
[----:B------:R-:W-:Y:S01]  /*16d0*/  FADD R4, R4, R9 ;  /* 0x0000000904047221 */ /* 0x000fe20000000000 */
[C---:B------:R-:W-:Y:S01]  /*16e0*/  @P0 FFMA R4, R0.reuse, R7, +INF ;  /* 0x7f80000000040423 */ /* 0x040fe20000000007 */
[----:B------:R-:W-:-:S04]  /*16f0*/  FSETP.NEU.AND P0, PT, R0, RZ, PT ;  /* 0x000000ff0000720b */ /* 0x000fc80003f0d000 */
[----:B------:R-:W-:-:S05]  /*1700*/  FSEL R7, R4, -INF , P0 ;  /* 0xff80000004077808 */ /* 0x000fca0000000000 */
[----:B------:R-:W-:-:S07]  /*1710*/  FFMA R2, R7, -R5, R2 ;  /* 0x8000000507027223 */ /* 0x000fce0000000002 */
.L_x_245:
[----:B------:R-:W3:Y:S02]  /*1720*/  LDS R0, [UR4+-0x4] ;  /* 0xfffffc04ff007984 */ /* 0x000ee40008000800 */
        /* <DEDUP_REMOVED lines=12> */
[----:B------:R-:W-:Y:S01]  /*17f0*/  IMAD.MOV.U32 R0, RZ, RZ, R6 ;  /* 0x000000ffff007224 */ /* 0x000fe200078e0006 */
[----:B------:R-:W-:-:S07]  /*1800*/  MOV R10, 0x1820 ;  /* 0x00001820000a7802 */ /* 0x000fce0000000f00 */
[----:B-12-4-:R-:W-:Y:S05]  /*1810*/  CALL.REL.NOINC `($__internal_9_$__cuda_sm3x_div_rn_noftz_f32_slowpath) ;  /* 0x0000000800147944 */ /* 0x016fea0003c00000 */
[----:B------:R-:W-:-:S07]  /*1820*/  IMAD.MOV.U32 R5, RZ, RZ, R0 ;  /* 0x000000ffff057224 */ /* 0x000fce00078e0000 */
.L_x_250:
[----:B------:R-:W-:Y:S05]  /*1830*/  BSYNC.RECONVERGENT B0 ;  /* 0x0000000000007941 */ /* 0x000fea0003800200 */
.L_x_249:
[C---:B------:R-:W-:Y:S01]  /*1840*/  FMUL R0, R5.reuse, 8388608 ;  /* 0x4b00000005007820 */ /* 0x040fe20000400000 */
[----:B------:R-:W-:Y:S01]  /*1850*/  FSETP.GEU.AND P0, PT, R5, 1.175494350822287508e-38, PT ;  /* 0x008000000500780b */ /* 0x000fe20003f0e000 */
[----:B------:R-:W-:-:S03]  /*1860*/  IMAD.MOV.U32 R9, RZ, RZ, 0x3dc6b27f ;  /* 0x3dc6b27fff097424 */ /* 0x000fc600078e00ff */
[----:B------:R-:W-:-:S05]  /*1870*/  FSEL R0, R0, R5, !P0 ;  /* 0x0000000500007208 */ /* 0x000fca0004000000 */
[----:B------:R-:W-:-:S05]  /*1880*/  VIADD R4, R0, 0xc0cafb0d ;  /* 0xc0cafb0d00047836 */ /* 0x000fca0000000000 */
[----:B------:R-:W-:-:S04]  /*1890*/  LOP3.LUT R7, R4, 0xff800000, RZ, 0xc0, !PT ;  /* 0xff80000004077812 */ /* 0x000fc800078ec0ff */
[-C--:B------:R-:W-:Y:S02]  /*18a0*/  IADD3 R4, PT, PT, R0, -R7.reuse, RZ ;  /* 0x8000000700047210 */ /* 0x080fe40007ffe0ff */
[----:B------:R-:W-:-:S03]  /*18b0*/  I2FP.F32.S32 R7, R7 ;  /* 0x0000000700077245 */ /* 0x000fc60000201400 */
[----:B------:R-:W-:Y:S01]  /*18c0*/  FADD R6, R4, -1 ;  /* 0xbf80000004067421 */ /* 0x000fe20000000000 */
[----:B------:R-:W-:Y:S02]  /*18d0*/  FSEL R4, RZ, -23, P0 ;  /* 0xc1b80000ff047808 */ /* 0x000fe40000000000 */
[----:B------:R-:W-:Y:S01]  /*18e0*/  ISETP.GT.U32.AND P0, PT, R0, 0x7f7fffff, PT ;  /* 0x7f7fffff0000780c */ /* 0x000fe20003f04070 */
[C---:B------:R-:W-:Y:S02]  /*18f0*/  FFMA R9, R6.reuse, R9, -0.16845393180847167969 ;  /* 0xbe2c7f3006097423 */ /* 0x040fe40000000009 */
[----:B------:R-:W-:Y:S01]  /*1900*/  FFMA R4, R7, 1.1920928955078125e-07, R4 ;  /* 0x3400000007047823 */ /* 0x000fe20000000004 */
[----:B------:R-:W-:Y:S02]  /*1910*/  IMAD.MOV.U32 R7, RZ, RZ, 0x7f800000 ;  /* 0x7f800000ff077424 */ /* 0x000fe400078e00ff */
        /* <DEDUP_REMOVED lines=16> */
.L_x_248:
[----:B------:R-:W3:Y:S02]  /*1a20*/  LDS R0, [UR4] ;  /* 0x00000004ff007984 */ /* 0x000ee40008000800 */
        /* <DEDUP_REMOVED lines=15> */
[----:B------:R-:W-:-:S07]  /*1b20*/  MOV R5, R0 ;  /* 0x0000000000057202 */ /* 0x000fce0000000f00 */
.L_x_253:
[----:B------:R-:W-:Y:S05]  /*1b30*/  BSYNC.RECONVERGENT B0 ;  /* 0x0000000000007941 */ /* 0x000fea0003800200 */
.L_x_252:
        /* <DEDUP_REMOVED lines=30> */
.L_x_251:
[----:B------:R-:W3:Y:S02]  /*1d20*/  LDS R0, [UR4+0x4] ;  /* 0x00000404ff007984 */ /* 0x000ee40008000800 */
        /* <DEDUP_REMOVED lines=16> */
.L_x_256:
[----:B------:R-:W-:Y:S05]  /*1e30*/  BSYNC.RECONVERGENT B0 ;  /* 0x0000000000007941 */ /* 0x000fea0003800200 */
.L_x_255:
        /* <DEDUP_REMOVED lines=30> */
.L_x_254:
[----:B------:R-:W-:Y:S01]  /*2020*/  UIADD3 UR4, UPT, UPT, UR4, 0x10, URZ ;  /* 0x0000001004047890 */ /* 0x000fe2000fffe0ff */
[----:B------:R-:W-:Y:S11]  /*2030*/  BRA.U UP0, `(.L_x_257) ;  /* 0xfffffff100f47547 */ /* 0x000ff6000b83ffff */
[----:B0-----:R-:W0:Y:S02]  /*2040*/  LDC.64 R4, c[0x0][0x398] ;  /* 0x0000e600ff047b82 */ /* 0x001e240000000a00 */
[----:B0-----:R-:W-:Y:S01]  /*2050*/  STG.E desc[UR6][R4.64+0x34], R2 ;  /* 0x0000340204007986 */ /* 0x001fe2000c101906 */
[----:B------:R-:W-:Y:S05]  /*2060*/  EXIT ;  /* 0x000000000000794d */ /* 0x000fea0003800000 */
        .weak           $__internal_9_$__cuda_sm3x_div_rn_noftz_f32_slowpath
        .type           $__internal_9_$__cuda_sm3x_div_rn_noftz_f32_slowpath,@function
        .size           $__internal_9_$__cuda_sm3x_div_rn_noftz_f32_slowpath,(.L_x_279 - $__internal_9_$__cuda_sm3x_div_rn_noftz_f32_slowpath)
$__internal_9_$__cuda_sm3x_div_rn_noftz_f32_slowpath:
[--C-:B------:R-:W-:Y:S01]  /*2070*/  SHF.R.U32.HI R11, RZ, 0x17, R3.reuse ;  /* 0x00000017ff0b7819 */ /* 0x100fe20000011603 */
[----:B------:R-:W-:Y:S01]  /*2080*/  BSSY.RECONVERGENT B2, `(.L_x_258) ;  /* 0x0000063000027945 */ /* 0x000fe20003800200 */
[----:B------:R-:W-:Y:S01]  /*2090*/  SHF.R.U32.HI R9, RZ, 0x17, R0 ;  /* 0x00000017ff097819 */ /* 0x000fe20000011600 */
[----:B------:R-:W-:Y:S01]  /*20a0*/  IMAD.MOV.U32 R13, RZ, RZ, R3 ;  /* 0x000000ffff0d7224 */ /* 0x000fe200078e0003 */
        /* <DEDUP_REMOVED lines=31> */
.L_x_259:
[----:B------:R-:W-:Y:S01]  /*22a0*/  LEA R12, R11, 0xc0800000, 0x17 ;  /* 0xc08000000b0c7811 */ /* 0x000fe200078eb8ff */
[----:B------:R-:W-:Y:S04]  /*22b0*/  BSSY.RECONVERGENT B3, `(.L_x_264) ;  /* 0x0000036000037945 */ /* 0x000fe80003800200 */
[----:B------:R-:W-:Y:S02]  /*22c0*/  IMAD.IADD R14, R13, 0x1, -R12 ;  /* 0x000000010d0e7824 */ /* 0x000fe400078e0a0c */
[----:B------:R-:W-:Y:S02]  /*22d0*/  VIADD R12, R16, 0xffffff81 ;  /* 0xffffff81100c7836 */ /* 0x000fe40000000000 */
[----:B------:R-:W0:Y:S01]  /*22e0*/  MUFU.RCP R13, R14 ;  /* 0x0000000e000d7308 */ /* 0x000e220000001000 */
[----:B------:R-:W-:Y:S01]  /*22f0*/  FADD.FTZ R15, -R14, -RZ ;  /* 0x800000ff0e0f7221 */ /* 0x000fe20000010100 */
[C---:B------:R-:W-:Y:S01]  /*2300*/  IMAD R0, R12.reuse, -0x800000, R0 ;  /* 0xff8000000c007824 */ /* 0x040fe200078e0200 */
[----:B------:R-:W-:-:S04]  /*2310*/  IADD3 R12, PT, PT, R12, 0x7f, -R11 ;  /* 0x0000007f0c0c7810 */ /* 0x000fc80007ffe80b */
[----:B------:R-:W-:Y:S01]  /*2320*/  IADD3 R12, PT, PT, R12, R9, RZ ;  /* 0x000000090c0c7210 */ /* 0x000fe20007ffe0ff */
        /* <DEDUP_REMOVED lines=21> */
[----:B------:R-:W-:Y:S01]  /*2480*/  IADD3 R14, PT, PT, R17, 0x20, RZ ;  /* 0x00000020110e7810 */ /* 0x000fe20007ffe0ff */
[-CC-:B------:R-:W-:Y:S01]  /*2490*/  FFMA.RM R12, R13, R15.reuse, R16.reuse ;  /* 0x0000000f0d0c7223 */ /* 0x180fe20000004010 */
[----:B------:R-:W-:Y:S02]  /*24a0*/  ISETP.NE.AND P3, PT, R17, RZ, PT ;  /* 0x000000ff1100720c */ /* 0x000fe40003f65270 */
        /* <DEDUP_REMOVED lines=18> */
.L_x_266:
[----:B------:R-:W-:-:S04]  /*25d0*/  LOP3.LUT R0, R0, 0x80000000, RZ, 0xc0, !PT ;  /* 0x8000000000007812 */ /* 0x000fc800078ec0ff */
[----:B------:R-:W-:Y:S01]  /*25e0*/  LOP3.LUT R0, R0, 0x7f800000, RZ, 0xfc, !PT ;  /* 0x7f80000000007812 */ /* 0x000fe200078efcff */
[----:B------:R-:W-:Y:S06]  /*25f0*/  BRA `(.L_x_267) ;  /* 0x0000000000047947 */ /* 0x000fec0003800000 */
.L_x_265:
[----:B------:R-:W-:-:S07]  /*2600*/  LEA R0, R12, R0, 0x17 ;  /* 0x000000000c007211 */ /* 0x000fce00078eb8ff */
.L_x_267:
[----:B------:R-:W-:Y:S05]  /*2610*/  BSYNC.RECONVERGENT B3 ;  /* 0x0000000000037941 */ /* 0x000fea0003800200 */
.L_x_264:
[----:B------:R-:W-:Y:S05]  /*2620*/  BRA `(.L_x_268) ;  /* 0x0000000000207947 */ /* 0x000fea0003800000 */
.L_x_263:
[----:B------:R-:W-:-:S04]  /*2630*/  LOP3.LUT R0, R13, 0x80000000, R0, 0x48, !PT ;  /* 0x800000000d007812 */ /* 0x000fc800078e4800 */
[----:B------:R-:W-:Y:S01]  /*2640*/  LOP3.LUT R0, R0, 0x7f800000, RZ, 0xfc, !PT ;  /* 0x7f80000000007812 */ /* 0x000fe200078efcff */
[----:B------:R-:W-:Y:S06]  /*2650*/  BRA `(.L_x_268) ;  /* 0x0000000000147947 */ /* 0x000fec0003800000 */
.L_x_262:
[----:B------:R-:W-:Y:S01]  /*2660*/  LOP3.LUT R0, R13, 0x80000000, R0, 0x48, !PT ;  /* 0x800000000d007812 */ /* 0x000fe200078e4800 */
[----:B------:R-:W-:Y:S06]  /*2670*/  BRA `(.L_x_268) ;  /* 0x00000000000c7947 */ /* 0x000fec0003800000 */
.L_x_261:
[----:B------:R-:W0:Y:S01]  /*2680*/  MUFU.RSQ R0, -QNAN ;  /* 0xffc0000000007908 */ /* 0x000e220000001400 */
[----:B------:R-:W-:Y:S05]  /*2690*/  BRA `(.L_x_268) ;  /* 0x0000000000047947 */ /* 0x000fea0003800000 */
.L_x_260:
[----:B------:R-:W-:-:S07]  /*26a0*/  FADD.FTZ R0, R0, R3 ;  /* 0x0000000300007221 */ /* 0x000fce0000010000 */
.L_x_268:
[----:B------:R-:W-:Y:S05]  /*26b0*/  BSYNC.RECONVERGENT B2 ;  /* 0x0000000000027941 */ /* 0x000fea0003800200 */
.L_x_258:
[----:B------:R-:W-:-:S04]  /*26c0*/  IMAD.MOV.U32 R11, RZ, RZ, 0x0 ;  /* 0x00000000ff0b7424 */ /* 0x000fc800078e00ff */
[----:B0-----:R-:W-:Y:S05]  /*26d0*/  RET.REL.NODEC R10 `(_Z26compute_percentiles_kernelPKfiffP18ExtendedStatistics) ;  /* 0xffffffd80a487950 */ /* 0x001fea0003c3ffff */
.L_x_269:
        /* <DEDUP_REMOVED lines=10> */
.L_x_279:


//--------------------- .nv.shared.reserved.0     --------------------------
	.section	.nv.shared.reserved.0,"aw",@nobits
	.weak		__nv_reservedSMEM_offset_0_alias
	.size		__nv_reservedSMEM_offset_0_alias, 0, 64
	.other		__nv_reservedSMEM_offset_0_alias,@"STO_CUDA_RESERVED_SHARED STV_DEFAULT"
__nv_reservedSMEM_offset_0_alias:
	.zero		0
	.zero		64


//--------------------- .nv.global                --------------------------
	.section	.nv.global,"aw",@nobits
.nv.global:
	.type		_ZN34_INTERNAL_6fc4f8ef_4_k_cu_0c8e846e6thrust24THRUST_300001_SM_1000_NS12placeholders2_5E,@object
	.size		_ZN34_INTERNAL_6fc4f8ef_4_k_cu_0c8e846e6thrust24THRUST_300001_SM_1000_NS12placeholders2_5E,(_ZN34_INTERNAL_6fc4f8ef_4_k_cu_0c8e846e4cuda3std3__45__cpo6cbeginE - _ZN34_INTERNAL_6fc4f8ef_4_k_cu_0c8e846e6thrust24THRUST_300001_SM_1000_NS12placeholders2_5E)
_ZN34_INTERNAL_6fc4f8ef_4_k_cu_0c8e846e6thrust24THRUST_300001_SM_1000_NS12placeholders2_5E:
	.zero		1
	.type		_ZN34_INTERNAL_6fc4f8ef_4_k_cu_0c8e846e4cuda3std3__45__cpo6cbeginE,@object
	.size		_ZN34_INTERNAL_6fc4f8ef_4_k_cu_0c8e846e4cuda3std3__45__cpo6cbeginE,(_ZN34_INTERNAL_6fc4f8ef_4_k_cu_0c8e846e4cuda3std6ranges3__45__cpo6cbeginE - _ZN34_INTERNAL_6fc4f8ef_4_k_cu_0c8e846e4cuda3std3__45__cpo6cbeginE)
_ZN34_INTERNAL_6fc4f8ef_4_k_cu_0c8e846e4cuda3std3__45__cpo6cbeginE:
	.zero		1
	.type		_ZN34_INTERNAL_6fc4f8ef_4_k_cu_0c8e846e4cuda3std6ranges3__45__cpo6cbeginE,@object
	.size		_ZN34_INTERNAL_6fc4f8ef_4_k_cu_0c8e846e4cuda3std6ranges3__45__cpo6cbeginE,(_ZN34_INTERNAL_6fc4f8ef_4_k_cu_0c8e846e4cuda3std3__48in_placeE - _ZN34_INTERNAL_6fc4f8ef_4_k_cu_0c8e846e4cuda3std6ranges3__45__cpo6cbeginE)
_ZN34_INTERNAL_6fc4f8ef_4_k_cu_0c8e846e4cuda3std6ranges3__45__cpo6cbeginE:
	.zero		1
	.type		_ZN34_INTERNAL_6fc4f8ef_4_k_cu_0c8e846e4cuda3std3__48in_placeE,@object
	.size		_ZN34_INTERNAL_6fc4f8ef_4_k_cu_0c8e846e4cuda3std3__48in_placeE,(_ZN34_INTERNAL_6fc4f8ef_4_k_cu_0c8e846e4cuda3std6ranges3__45__cpo4sizeE - _ZN34_INTERNAL_6fc4f8ef_4_k_cu_0c8e846e4cuda3std3__48in_placeE)
_ZN34_INTERNAL_6fc4f8ef_4_k_cu_0c8e846e4cuda3std3__48in_placeE:
	.zero		1
	.type		_ZN34_INTERNAL_6fc4f8ef_4_k_cu_0c8e846e4cuda3std6ranges3__45__cpo4sizeE,@object
	.size		_ZN34_INTERNAL_6fc4f8ef_4_k_cu_0c8e846e4cuda3std6ranges3__45__cpo4sizeE,(_ZN34_INTERNAL_6fc4f8ef_4_k_cu_0c8e846e6thrust24THRUST_300001_SM_1000_NS12placeholders2_9E - _ZN34_INTERNAL_6fc4f8ef_4_k_cu_0c8e846e4cuda3std6ranges3__45__cpo4sizeE)
_ZN34_INTERNAL_6fc4f8ef_4_k_cu_0c8e846e4cuda3std6ranges3__45__cpo4sizeE:
	.zero		1
	.type		_ZN34_INTERNAL_6fc4f8ef_4_k_cu_0c8e846e6thrust24THRUST_300001_SM_1000_NS12placeholders2_9E,@object
	.size		_ZN34_INTERNAL_6fc4f8ef_4_k_cu_0c8e846e6thrust24THRUST_300001_SM_1000_NS12placeholders2_9E,(_ZN34_INTERNAL_6fc4f8ef_4_k_cu_0c8e846e4cuda3std3__45__cpo7crbeginE - _ZN34_INTERNAL_6fc4f8ef_4_k_cu_0c8e846e6thrust24THRUST_300001_SM_1000_NS12placeholders2_9E)
_ZN34_INTERNAL_6fc4f8ef_4_k_cu_0c8e846e6thrust24THRUST_300001_SM_1000_NS12placeholders2_9E:
	.zero		1
	.type		_ZN34_INTERNAL_6fc4f8ef_4_k_cu_0c8e846e4cuda3std3__45__cpo7crbeginE,@object
	.size		_ZN34_INTERNAL_6fc4f8ef_4_k_cu_0c8e846e4cuda3std3__45__cpo7crbeginE,(_ZN34_INTERNAL_6fc4f8ef_4_k_cu_0c8e846e4cuda3std6ranges3__45__cpo4nextE - _ZN34_INTERNAL_6fc4f8ef_4_k_cu_0c8e846e4cuda3std3__45__cpo7crbeginE)
_ZN34_INTERNAL_6fc4f8ef_4_k_cu_0c8e846e4cuda3std3__45__cpo7crbeginE:
	.zero		1
	.type		_ZN34_INTERNAL_6fc4f8ef_4_k_cu_0c8e846e4cuda3std6ranges3__45__cpo4nextE,@object
	.size		_ZN34_INTERNAL_6fc4f8ef_4_k_cu_0c8e846e4cuda3std6ranges3__45__cpo4nextE,(_ZN34_INTERNAL_6fc4f8ef_4_k_cu_0c8e846e4cuda3std6ranges3__45__cpo4swapE - _ZN34_INTERNAL_6fc4f8ef_4_k_cu_0c8e846e4cuda3std6ranges3__45__cpo4nextE)
_ZN34_INTERNAL_6fc4f8ef_4_k_cu_0c8e846e4cuda3std6ranges3__45__cpo4nextE:
	.zero		1
	.type		_ZN34_INTERNAL_6fc4f8ef_4_k_cu_0c8e846e4cuda3std6ranges3__45__cpo4swapE,@object
	.size		_ZN34_INTERNAL_6fc4f8ef_4_k_cu_0c8e846e4cuda3std6ranges3__45__cpo4swapE,(_ZN34_INTERNAL_6fc4f8ef_4_k_cu_0c8e846e6thrust24THRUST_300001_SM_1000_NS12placeholders2_1E - _ZN34_INTERNAL_6fc4f8ef_4_k_cu_0c8e846e4cuda3std6ranges3__45__cpo4swapE)
_ZN34_INTERNAL_6fc4f8ef_4_k_cu_0c8e846e4cuda3std6ranges3__45__cpo4swapE:
	.zero		1
	.type		_ZN34_INTERNAL_6fc4f8ef_4_k_cu_0c8e846e6thrust24THRUST_300001_SM_1000_NS12placeholders2_1E,@object
	.size		_ZN34_INTERNAL_6fc4f8ef_4_k_cu_0c8e846e6thrust24THRUST_300001_SM_1000_NS12placeholders2_1E,(_ZN34_INTERNAL_6fc4f8ef_4_k_cu_0c8e846e6thrust24THRUST_300001_SM_1000_NS12placeholders2_3E - _ZN34_INTERNAL_6fc4f8ef_4_k_cu_0c8e846e6thrust24THRUST_300001_SM_1000_NS12placeholders2_1E)
_ZN34_INTERNAL_6fc4f8ef_4_k_cu_0c8e846e6thrust24THRUST_300001_SM_1000_NS12placeholders2_1E:
	.zero		1
	.type		_ZN34_INTERNAL_6fc4f8ef_4_k_cu_0c8e846e6thrust24THRUST_300001_SM_1000_NS12placeholders2_3E,@object
	.size		_ZN34_INTERNAL_6fc4f8ef_4_k_cu_0c8e846e6thrust24THRUST_300001_SM_1000_NS12placeholders2_3E,(_ZN34_INTERNAL_6fc4f8ef_4_k_cu_0c8e846e4cuda3std3__45__cpo5beginE - _ZN34_INTERNAL_6fc4f8ef_4_k_cu_0c8e846e6thrust24THRUST_300001_SM_1000_NS12placeholders2_3E)
_ZN34_INTERNAL_6fc4f8ef_4_k_cu_0c8e846e6thrust24THRUST_300001_SM_1000_NS12placeholders2_3E:
	.zero		1
	.type		_ZN34_INTERNAL_6fc4f8ef_4_k_cu_0c8e846e4cuda3std3__45__cpo5beginE,@object
	.size		_ZN34_INTERNAL_6fc4f8ef_4_k_cu_0c8e846e4cuda3std3__45__cpo5beginE,(_ZN34_INTERNAL_6fc4f8ef_4_k_cu_0c8e846e4cuda3std6ranges3__45__cpo5beginE - _ZN34_INTERNAL_6fc4f8ef_4_k_cu_0c8e846e4cuda3std3__45__cpo5beginE)
_ZN34_INTERNAL_6fc4f8ef_4_k_cu_0c8e846e4cuda3std3__45__cpo5beginE:
	.zero		1
	.type		_ZN34_INTERNAL_6fc4f8ef_4_k_cu_0c8e846e4cuda3std6ranges3__45__cpo5beginE,@object
	.size		_ZN34_INTERNAL_6fc4f8ef_4_k_cu_0c8e846e4cuda3std6ranges3__45__cpo5beginE,(_ZN34_INTERNAL_6fc4f8ef_4_k_cu_0c8e846e4cuda3std3__436_GLOBAL__N__6fc4f8ef_4_k_cu_0c8e846e6ignoreE - _ZN34_INTERNAL_6fc4f8ef_4_k_cu_0c8e846e4cuda3std6ranges3__45__cpo5beginE)
_ZN34_INTERNAL_6fc4f8ef_4_k_cu_0c8e846e4cuda3std6ranges3__45__cpo5beginE:
	.zero		1
	.type		_ZN34_INTERNAL_6fc4f8ef_4_k_cu_0c8e846e4cuda3std3__436_GLOBAL__N__6fc4f8ef_4_k_cu_0c8e846e6ignoreE,@object
	.size		_ZN34_INTERNAL_6fc4f8ef_4_k_cu_0c8e846e4cuda3std3__436_GLOBAL__N__6fc4f8ef_4_k_cu_0c8e846e6ignoreE,(_ZN34_INTERNAL_6fc4f8ef_4_k_cu_0c8e846e4cuda3std6ranges3__45__cpo4dataE - _ZN34_INTERNAL_6fc4f8ef_4_k_cu_0c8e846e4cuda3std3__436_GLOBAL__N__6fc4f8ef_4_k_cu_0c8e846e6ignoreE)
_ZN34_INTERNAL_6fc4f8ef_4_k_cu_0c8e846e4cuda3std3__436_GLOBAL__N__6fc4f8ef_4_k_cu_0c8e846e6ignoreE:
	.zero		1
	.type		_ZN34_INTERNAL_6fc4f8ef_4_k_cu_0c8e846e4cuda3std6ranges3__45__cpo4dataE,@object
	.size		_ZN34_INTERNAL_6fc4f8ef_4_k_cu_0c8e846e4cuda3std6ranges3__45__cpo4dataE,(_ZN34_INTERNAL_6fc4f8ef_4_k_cu_0c8e846e6thrust24THRUST_300001_SM_1000_NS12placeholders2_7E - _ZN34_INTERNAL_6fc4f8ef_4_k_cu_0c8e846e4cuda3std6ranges3__45__cpo4dataE)
_ZN34_INTERNAL_6fc4f8ef_4_k_cu_0c8e846e4cuda3std6ranges3__45__cpo4dataE:
	.zero		1
	.type		_ZN34_INTERNAL_6fc4f8ef_4_k_cu_0c8e846e6thrust24THRUST_300001_SM_1000_NS12placeholders2_7E,@object
	.size		_ZN34_INTERNAL_6fc4f8ef_4_k_cu_0c8e846e6thrust24THRUST_300001_SM_1000_NS12placeholders2_7E,(_ZN34_INTERNAL_6fc4f8ef_4_k_cu_0c8e846e4cuda3std3__45__cpo6rbeginE - _ZN34_INTERNAL_6fc4f8ef_4_k_cu_0c8e846e6thrust24THRUST_300001_SM_1000_NS12placeholders2_7E)
_ZN34_INTERNAL_6fc4f8ef_4_k_cu_0c8e846e6thrust24THRUST_300001_SM_1000_NS12placeholders2_7E:
	.zero		1
	.type		_ZN34_INTERNAL_6fc4f8ef_4_k_cu_0c8e846e4cuda3std3__45__cpo6rbeginE,@object
	.size		_ZN34_INTERNAL_6fc4f8ef_4_k_cu_0c8e846e4cuda3std3__45__cpo6rbeginE,(_ZN34_INTERNAL_6fc4f8ef_4_k_cu_0c8e846e4cuda3std6ranges3__45__cpo7advanceE - _ZN34_INTERNAL_6fc4f8ef_4_k_cu_0c8e846e4cuda3std3__45__cpo6rbeginE)
_ZN34_INTERNAL_6fc4f8ef_4_k_cu_0c8e846e4cuda3std3__45__cpo6rbeginE:
	.zero		1
	.type		_ZN34_INTERNAL_6fc4f8ef_4_k_cu_0c8e846e4cuda3std6ranges3__45__cpo7advanceE,@object
	.size		_ZN34_INTERNAL_6fc4f8ef_4_k_cu_0c8e846e4cuda3std6ranges3__45__cpo7advanceE,(_ZN34_INTERNAL_6fc4f8ef_4_k_cu_0c8e846e4cuda3std3__47nulloptE - _ZN34_INTERNAL_6fc4f8ef_4_k_cu_0c8e846e4cuda3std6ranges3__45__cpo7advanceE)
_ZN34_INTERNAL_6fc4f8ef_4_k_cu_0c8e846e4cuda3std6ranges3__45__cpo7advanceE:
	.zero		1
	.type		_ZN34_INTERNAL_6fc4f8ef_4_k_cu_0c8e846e4cuda3std3__47nulloptE,@object
	.size		_ZN34_INTERNAL_6fc4f8ef_4_k_cu_0c8e846e4cuda3std3__47nulloptE,(_ZN34_INTERNAL_6fc4f8ef_4_k_cu_0c8e846e4cuda3std6ranges3__45__cpo8distanceE - _ZN34_INTERNAL_6fc4f8ef_4_k_cu_0c8e846e4cuda3std3__47nulloptE)
_ZN34_INTERNAL_6fc4f8ef_4_k_cu_0c8e846e4cuda3std3__47nulloptE:
	.zero		1
	.type		_ZN34_INTERNAL_6fc4f8ef_4_k_cu_0c8e846e4cuda3std6ranges3__45__cpo8distanceE,@object
	.size		_ZN34_INTERNAL_6fc4f8ef_4_k_cu_0c8e846e4cuda3std6ranges3__45__cpo8distanceE,(_ZN34_INTERNAL_6fc4f8ef_4_k_cu_0c8e846e6thrust24THRUST_300001_SM_1000_NS12placeholders2_6E - _ZN34_INTERNAL_6fc4f8ef_4_k_cu_0c8e846e4cuda3std6ranges3__45__cpo8distanceE)
_ZN34_INTERNAL_6fc4f8ef_4_k_cu_0c8e846e4cuda3std6ranges3__45__cpo8distanceE:
	.zero		1
	.type		_ZN34_INTERNAL_6fc4f8ef_4_k_cu_0c8e846e6thrust24THRUST_300001_SM_1000_NS12placeholders2_6E,@object
	.size		_ZN34_INTERNAL_6fc4f8ef_4_k_cu_0c8e846e6thrust24THRUST_300001_SM_1000_NS12placeholders2_6E,(_ZN34_INTERNAL_6fc4f8ef_4_k_cu_0c8e846e4cuda3std3__45__cpo4cendE - _ZN34_INTERNAL_6fc4f8ef_4_k_cu_0c8e846e6thrust24THRUST_300001_SM_1000_NS12placeholders2_6E)
_ZN34_INTERNAL_6fc4f8ef_4_k_cu_0c8e846e6thrust24THRUST_300001_SM_1000_NS12placeholders2_6E:
	.zero		1
	.type		_ZN34_INTERNAL_6fc4f8ef_4_k_cu_0c8e846e4cuda3std3__45__cpo4cendE,@object
	.size		_ZN34_INTERNAL_6fc4f8ef_4_k_cu_0c8e846e4cuda3std3__45__cpo4cendE,(_ZN34_INTERNAL_6fc4f8ef_4_k_cu_0c8e846e4cuda3std6ranges3__45__cpo4cendE - _ZN34_INTERNAL_6fc4f8ef_4_k_cu_0c8e846e4cuda3std3__45__cpo4cendE)
_ZN34_INTERNAL_6fc4f8ef_4_k_cu_0c8e846e4cuda3std3__45__cpo4cendE:
	.zero		1
	.type		_ZN34_INTERNAL_6fc4f8ef_4_k_cu_0c8e846e4cuda3std6ranges3__45__cpo4cendE,@object
	.size		_ZN34_INTERNAL_6fc4f8ef_4_k_cu_0c8e846e4cuda3std6ranges3__45__cpo4cendE,(_ZN34_INTERNAL_6fc4f8ef_4_k_cu_0c8e846e4cuda3std3__420unreachable_sentinelE - _ZN34_INTERNAL_6fc4f8ef_4_k_cu_0c8e846e4cuda3std6ranges3__45__cpo4cendE)
_ZN34_INTERNAL_6fc4f8ef_4_k_cu_0c8e846e4cuda3std6ranges3__45__cpo4cendE:
	.zero		1
	.type		_ZN34_INTERNAL_6fc4f8ef_4_k_cu_0c8e846e4cuda3std3__420unreachable_sentinelE,@object
	.size		_ZN34_INTERNAL_6fc4f8ef_4_k_cu_0c8e846e4cuda3std3__420unreachable_sentinelE,(_ZN34_INTERNAL_6fc4f8ef_4_k_cu_0c8e846e4cuda3std6ranges3__45__cpo5ssizeE - _ZN34_INTERNAL_6fc4f8ef_4_k_cu_0c8e846e4cuda3std3__420unreachable_sentinelE)
_ZN34_INTERNAL_6fc4f8ef_4_k_cu_0c8e846e4cuda3std3__420unreachable_sentinelE:
	.zero		1
	.type		_ZN34_INTERNAL_6fc4f8ef_4_k_cu_0c8e846e4cuda3std6ranges3__45__cpo5ssizeE,@object
	.size		_ZN34_INTERNAL_6fc4f8ef_4_k_cu_0c8e846e4cuda3std6ranges3__45__cpo5ssizeE,(_ZN34_INTERNAL_6fc4f8ef_4_k_cu_0c8e846e6thrust24THRUST_300001_SM_1000_NS12placeholders3_10E - _ZN34_INTERNAL_6fc4f8ef_4_k_cu_0c8e846e4cuda3std6ranges3__45__cpo5ssizeE)
_ZN34_INTERNAL_6fc4f8ef_4_k_cu_0c8e846e4cuda3std6ranges3__45__cpo5ssizeE:
	.zero		1
	.type		_ZN34_INTERNAL_6fc4f8ef_4_k_cu_0c8e846e6thrust24THRUST_300001_SM_1000_NS12placeholders3_10E,@object
	.size		_ZN34_INTERNAL_6fc4f8ef_4_k_cu_0c8e846e6thrust24THRUST_300001_SM_1000_NS12placeholders3_10E,(_ZN34_INTERNAL_6fc4f8ef_4_k_cu_0c8e846e4cuda3std3__45__cpo5crendE - _ZN34_INTERNAL_6fc4f8ef_4_k_cu_0c8e846e6thrust24THRUST_300001_SM_1000_NS12placeholders3_10E)
_ZN34_INTERNAL_6fc4f8ef_4_k_cu_0c8e846e6thrust24THRUST_300001_SM_1000_NS12placeholders3_10E:
	.zero		1
	.type		_ZN34_INTERNAL_6fc4f8ef_4_k_cu_0c8e846e4cuda3std3__45__cpo5crendE,@object
	.size		_ZN34_INTERNAL_6fc4f8ef_4_k_cu_0c8e846e4cuda3std3__45__cpo5crendE,(_ZN34_INTERNAL_6fc4f8ef_4_k_cu_0c8e846e4cuda3std6ranges3__45__cpo4prevE - _ZN34_INTERNAL_6fc4f8ef_4_k_cu_0c8e846e4cuda3std3__45__cpo5crendE)
_ZN34_INTERNAL_6fc4f8ef_4_k_cu_0c8e846e4cuda3std3__45__cpo5crendE:
	.zero		1
	.type		_ZN34_INTERNAL_6fc4f8ef_4_k_cu_0c8e846e4cuda3std6ranges3__45__cpo4prevE,@object
	.size		_ZN34_INTERNAL_6fc4f8ef_4_k_cu_0c8e846e4cuda3std6ranges3__45__cpo4prevE,(_ZN34_INTERNAL_6fc4f8ef_4_k_cu_0c8e846e4cuda3std6ranges3__45__cpo9iter_moveE - _ZN34_INTERNAL_6fc4f8ef_4_k_cu_0c8e846e4cuda3std6ranges3__45__cpo4prevE)
_ZN34_INTERNAL_6fc4f8ef_4_k_cu_0c8e846e4cuda3std6ranges3__45__cpo4prevE:
	.zero		1
	.type		_ZN34_INTERNAL_6fc4f8ef_4_k_cu_0c8e846e4cuda3std6ranges3__45__cpo9iter_moveE,@object
	.size		_ZN34_INTERNAL_6fc4f8ef_4_k_cu_0c8e846e4cuda3std6ranges3__45__cpo9iter_moveE,(_ZN34_INTERNAL_6fc4f8ef_4_k_cu_0c8e846e6thrust24THRUST_300001_SM_1000_NS12placeholders2_2E - _ZN34_INTERNAL_6fc4f8ef_4_k_cu_0c8e846e4cuda3std6ranges3__45__cpo9iter_moveE)
_ZN34_INTERNAL_6fc4f8ef_4_k_cu_0c8e846e4cuda3std6ranges3__45__cpo9iter_moveE:
	.zero		1
	.type		_ZN34_INTERNAL_6fc4f8ef_4_k_cu_0c8e846e6thrust24THRUST_300001_SM_1000_NS12placeholders2_2E,@object
	.size		_ZN34_INTERNAL_6fc4f8ef_4_k_cu_0c8e846e6thrust24THRUST_300001_SM_1000_NS12placeholders2_2E,(_ZN34_INTERNAL_6fc4f8ef_4_k_cu_0c8e846e6thrust24THRUST_300001_SM_1000_NS12placeholders2_4E - _ZN34_INTERNAL_6fc4f8ef_4_k_cu_0c8e846e6thrust24THRUST_300001_SM_1000_NS12placeholders2_2E)
_ZN34_INTERNAL_6fc4f8ef_4_k_cu_0c8e846e6thrust24THRUST_300001_SM_1000_NS12placeholders2_2E:
	.zero		1
	.type		_ZN34_INTERNAL_6fc4f8ef_4_k_cu_0c8e846e6thrust24THRUST_300001_SM_1000_NS12placeholders2_4E,@object
	.size		_ZN34_INTERNAL_6fc4f8ef_4_k_cu_0c8e846e6thrust24THRUST_300001_SM_1000_NS12placeholders2_4E,(_ZN34_INTERNAL_6fc4f8ef_4_k_cu_0c8e846e4cuda3std3__45__cpo3endE - _ZN34_INTERNAL_6fc4f8ef_4_k_cu_0c8e846e6thrust24THRUST_300001_SM_1000_NS12placeholders2_4E)
_ZN34_INTERNAL_6fc4f8ef_4_k_cu_0c8e846e6thrust24THRUST_300001_SM_1000_NS12placeholders2_4E:
	.zero		1
	.type		_ZN34_INTERNAL_6fc4f8ef_4_k_cu_0c8e846e4cuda3std3__45__cpo3endE,@object
	.size		_ZN34_INTERNAL_6fc4f8ef_4_k_cu_0c8e846e4cuda3std3__45__cpo3endE,(_ZN34_INTERNAL_6fc4f8ef_4_k_cu_0c8e846e4cuda3std6ranges3__45__cpo3endE - _ZN34_INTERNAL_6fc4f8ef_4_k_cu_0c8e846e4cuda3std3__45__cpo3endE)
_ZN34_INTERNAL_6fc4f8ef_4_k_cu_0c8e846e4cuda3std3__45__cpo3endE:
	.zero		1
	.type		_ZN34_INTERNAL_6fc4f8ef_4_k_cu_0c8e846e4cuda3std6ranges3__45__cpo3endE,@object
	.size		_ZN34_INTERNAL_6fc4f8ef_4_k_cu_0c8e846e4cuda3std6ranges3__45__cpo3endE,(_ZN34_INTERNAL_6fc4f8ef_4_k_cu_0c8e846e4cuda3std3__419piecewise_constructE - _ZN34_INTERNAL_6fc4f8ef_4_k_cu_0c8e846e4cuda3std6ranges3__45__cpo3endE)
_ZN34_INTERNAL_6fc4f8ef_4_k_cu_0c8e846e4cuda3std6ranges3__45__cpo3endE:
	.zero		1
	.type		_ZN34_INTERNAL_6fc4f8ef_4_k_cu_0c8e846e4cuda3std3__419piecewise_constructE,@object
	.size		_ZN34_INTERNAL_6fc4f8ef_4_k_cu_0c8e846e4cuda3std3__419piecewise_constructE,(_ZN34_INTERNAL_6fc4f8ef_4_k_cu_0c8e846e4cuda3std6ranges3__45__cpo5cdataE - _ZN34_INTERNAL_6fc4f8ef_4_k_cu_0c8e846e4cuda3std3__419piecewise_constructE)
_ZN34_INTERNAL_6fc4f8ef_4_k_cu_0c8e846e4cuda3std3__419piecewise_constructE:
	.zero		1
	.type		_ZN34_INTERNAL_6fc4f8ef_4_k_cu_0c8e846e4cuda3std6ranges3__45__cpo5cdataE,@object
	.size		_ZN34_INTERNAL_6fc4f8ef_4_k_cu_0c8e846e4cuda3std6ranges3__45__cpo5cdataE,(_ZN34_INTERNAL_6fc4f8ef_4_k_cu_0c8e846e6thrust24THRUST_300001_SM_1000_NS12placeholders2_8E - _ZN34_INTERNAL_6fc4f8ef_4_k_cu_0c8e846e4cuda3std6ranges3__45__cpo5cdataE)
_ZN34_INTERNAL_6fc4f8ef_4_k_cu_0c8e846e4cuda3std6ranges3__45__cpo5cdataE:
	.zero		1
	.type		_ZN34_INTERNAL_6fc4f8ef_4_k_cu_0c8e846e6thrust24THRUST_300001_SM_1000_NS12placeholders2_8E,@object
	.size		_ZN34_INTERNAL_6fc4f8ef_4_k_cu_0c8e846e6thrust24THRUST_300001_SM_1000_NS12placeholders2_8E,(_ZN34_INTERNAL_6fc4f8ef_4_k_cu_0c8e846e4cuda3std3__45__cpo4rendE - _ZN34_INTERNAL_6fc4f8ef_4_k_cu_0c8e846e6thrust24THRUST_300001_SM_1000_NS12placeholders2_8E)
_ZN34_INTERNAL_6fc4f8ef_4_k_cu_0c8e846e6thrust24THRUST_300001_SM_1000_NS12placeholders2_8E:
	.zero		1
	.type		_ZN34_INTERNAL_6fc4f8ef_4_k_cu_0c8e846e4cuda3std3__45__cpo4rendE,@object
	.size		_ZN34_INTERNAL_6fc4f8ef_4_k_cu_0c8e846e4cuda3std3__45__cpo4rendE,(_ZN34_INTERNAL_6fc4f8ef_4_k_cu_0c8e846e4cuda3std6ranges3__45__cpo9iter_swapE - _ZN34_INTERNAL_6fc4f8ef_4_k_cu_0c8e846e4cuda3std3__45__cpo4rendE)
_ZN34_INTERNAL_6fc4f8ef_4_k_cu_0c8e846e4cuda3std3__45__cpo4rendE:
	.zero		1
	.type		_ZN34_INTERNAL_6fc4f8ef_4_k_cu_0c8e846e4cuda3std6ranges3__45__cpo9iter_swapE,@object
	.size		_ZN34_INTERNAL_6fc4f8ef_4_k_cu_0c8e846e4cuda3std6ranges3__45__cpo9iter_swapE,(_ZN34_INTERNAL_6fc4f8ef_4_k_cu_0c8e846e4cuda3std3__48unexpectE - _ZN34_INTERNAL_6fc4f8ef_4_k_cu_0c8e846e4cuda3std6ranges3__45__cpo9iter_swapE)
_ZN34_INTERNAL_6fc4f8ef_4_k_cu_0c8e846e4cuda3std6ranges3__45__cpo9iter_swapE:
	.zero		1
	.type		_ZN34_INTERNAL_6fc4f8ef_4_k_cu_0c8e846e4cuda3std3__48unexpectE,@object
	.size		_ZN34_INTERNAL_6fc4f8ef_4_k_cu_0c8e846e4cuda3std3__48unexpectE,(_ZN34_INTERNAL_6fc4f8ef_4_k_cu_0c8e846e6thrust24THRUST_300001_SM_1000_NS6system6detail10sequential3seqE - _ZN34_INTERNAL_6fc4f8ef_4_k_cu_0c8e846e4cuda3std3__48unexpectE)
_ZN34_INTERNAL_6fc4f8ef_4_k_cu_0c8e846e4cuda3std3__48unexpectE:
	.zero		1
	.type		_ZN34_INTERNAL_6fc4f8ef_4_k_cu_0c8e846e6thrust24THRUST_300001_SM_1000_NS6system6detail10sequential3seqE,@object
	.size		_ZN34_INTERNAL_6fc4f8ef_4_k_cu_0c8e846e6thrust24THRUST_300001_SM_1000_NS6system6detail10sequential3seqE,(.L_29 - _ZN34_INTERNAL_6fc4f8ef_4_k_cu_0c8e846e6thrust24THRUST_300001_SM_1000_NS6system6detail10sequential3seqE)
_ZN34_INTERNAL_6fc4f8ef_4_k_cu_0c8e846e6thrust24THRUST_300001_SM_1000_NS6system6detail10sequential3seqE:
	.zero		1
.L_29:


//--------------------- .nv.shared._Z30compute_growth_features_kernelPKfS0_S0_iffffP14GrowthFeatures --------------------------
	.section	.nv.shared._Z30compute_growth_features_kernelPKfS0_S0_iffffP14GrowthFeatures,"aw",@nobits
	.sectionflags	@""
	.align	4
.nv.shared._Z30compute_growth_features_kernelPKfS0_S0_iffffP14GrowthFeatures:
	.zero		1044


//--------------------- .nv.shared._Z30compute_energy_features_kernelPKfS0_S0_iP14EnergyFeatures --------------------------
	.section	.nv.shared._Z30compute_energy_features_kernelPKfS0_S0_iP14EnergyFeatures,"aw",@nobits
	.sectionflags	@""
	.align	4
.nv.shared._Z30compute_energy_features_kernelPKfS0_S0_iP14EnergyFeatures:
	.zero		1040


//--------------------- .nv.shared._Z30compute_lag_correlation_kernelPKfS0_iiPf --------------------------
	.section	.nv.shared._Z30compute_lag_correlation_kernelPKfS0_iiPf,"aw",@nobits
	.sectionflags	@""
	.align	4
.nv.shared._Z30compute_lag_correlation_kernelPKfS0_iiPf:
	.zero		1048


//--------------------- .nv.shared._Z31compute_weather_coupling_kernelPKfS0_S0_iP23WeatherCouplingFeatures --------------------------
	.section	.nv.shared._Z31compute_weather_coupling_kernelPKfS0_S0_iP23WeatherCouplingFeatures,"aw",@nobits
	.sectionflags	@""
	.align	4
.nv.shared._Z31compute_weather_coupling_kernelPKfS0_S0_iP23WeatherCouplingFeatures:
	.zero		1040


//--------------------- .nv.shared._Z22compute_moments_kernelPKfiffP18ExtendedStatistics --------------------------
	.section	.nv.shared._Z22compute_moments_kernelPKfiffP18ExtendedStatistics,"aw",@nobits
	.sectionflags	@""
	.align	4
.nv.shared._Z22compute_moments_kernelPKfiffP18ExtendedStatistics:
	.zero		3072


//--------------------- .nv.shared._Z26compute_percentiles_kernelPKfiffP18ExtendedStatistics --------------------------
	.section	.nv.shared._Z26compute_percentiles_kernelPKfiffP18ExtendedStatistics,"aw",@nobits
	.sectionflags	@""
	.align	4
.nv.shared._Z26compute_percentiles_kernelPKfiffP18ExtendedStatistics:
	.zero		2052


//--------------------- .nv.constant0._ZN3cub18CUB_300001_SM_10006detail11EmptyKernelIvEEvv --------------------------
	.section	.nv.constant0._ZN3cub18CUB_300001_SM_10006detail11EmptyKernelIvEEvv,"a",@progbits
	.sectionflags	@""
	.align	4
.nv.constant0._ZN3cub18CUB_300001_SM_10006detail11EmptyKernelIvEEvv:
	.zero		896


//--------------------- .nv.constant0._Z30compute_growth_features_kernelPKfS0_S0_iffffP14GrowthFeatures --------------------------
	.section	.nv.constant0._Z30compute_growth_features_kernelPKfS0_S0_iffffP14GrowthFeatures,"a",@progbits
	.sectionflags	@""
	.align	4
.nv.constant0._Z30compute_growth_features_kernelPKfS0_S0_iffffP14GrowthFeatures:
	.zero		952


//--------------------- .nv.constant0._Z30compute_energy_features_kernelPKfS0_S0_iP14EnergyFeatures --------------------------
	.section	.nv.constant0._Z30compute_energy_features_kernelPKfS0_S0_iP14EnergyFeatures,"a",@progbits
	.sectionflags	@""
	.align	4
.nv.constant0._Z30compute_energy_features_kernelPKfS0_S0_iP14EnergyFeatures:
	.zero		936


//--------------------- .nv.constant0._Z30compute_lag_correlation_kernelPKfS0_iiPf --------------------------
	.section	.nv.constant0._Z30compute_lag_correlation_kernelPKfS0_iiPf,"a",@progbits
	.sectionflags	@""
	.align	4
.nv.constant0._Z30compute_lag_correlation_kernelPKfS0_iiPf:
	.zero		928


//--------------------- .nv.constant0._Z31compute_weather_coupling_kernelPKfS0_S0_iP23WeatherCouplingFeatures --------------------------
	.section	.nv.constant0._Z31compute_weather_coupling_kernelPKfS0_S0_iP23WeatherCouplingFeatures,"a",@progbits
	.sectionflags	@""
	.align	4
.nv.constant0._Z31compute_weather_coupling_kernelPKfS0_S0_iP23WeatherCouplingFeatures:
	.zero		936


//--------------------- .nv.constant0._Z18compute_mad_kernelPKfifPfP18ExtendedStatistics --------------------------
	.section	.nv.constant0._Z18compute_mad_kernelPKfifPfP18ExtendedStatistics,"a",@progbits
	.sectionflags	@""
	.align	4
.nv.constant0._Z18compute_mad_kernelPKfifPfP18ExtendedStatistics:
	.zero		928


//--------------------- .nv.constant0._Z23finalize_moments_kernelP18ExtendedStatisticsi --------------------------
	.section	.nv.constant0._Z23finalize_moments_kernelP18ExtendedStatisticsi,"a",@progbits
	.sectionflags	@""
	.align	4
.nv.constant0._Z23finalize_moments_kernelP18ExtendedStatisticsi:
	.zero		908


//--------------------- .nv.constant0._Z22compute_moments_kernelPKfiffP18ExtendedStatistics --------------------------
	.section	.nv.constant0._Z22compute_moments_kernelPKfiffP18ExtendedStatistics,"a",@progbits
	.sectionflags	@""
	.align	4
.nv.constant0._Z22compute_moments_kernelPKfiffP18ExtendedStatistics:
	.zero		928


//--------------------- .nv.constant0._Z26compute_percentiles_kernelPKfiffP18ExtendedStatistics --------------------------
	.section	.nv.constant0._Z26compute_percentiles_kernelPKfiffP18ExtendedStatistics,"a",@progbits
	.sectionflags	@""
	.align	4
.nv.constant0._Z26compute_percentiles_kernelPKfiffP18ExtendedStatistics:
	.zero		928


//--------------------- SYMBOLS --------------------------

	.type		.nv.reservedSmem.offset0,@object
	.size		.nv.reservedSmem.offset0,0x4
	.type		.nv.reservedSmem.cap,@object
	.size		.nv.reservedSmem.cap,0x4
